	.target	sm_90a

	.elftype	@"ET_EXEC"


//--------------------- .note.nv.tkinfo           --------------------------
	.section	.note.nv.tkinfo,"",@"SHT_NOTE"
	.sectionflags	@"SHF_NOTE_NV_TKINFO"
	.tkinfo
        /*0018*/ 	.word	0x00000002
        /*0030*/ 	.string	""
        /*0030*/ 	.string	"ptxas"
        /*0030*/ 	.string	"Cuda compilation tools, release 13.0, V13.0.88"
        /*0030*/ 	.string	"Build cuda_13.0.r13.0/compiler.36424714_0"
        /*0030*/ 	.string	"-arch sm_90a -m 64 "



//--------------------- .note.nv.cuinfo           --------------------------
	.section	.note.nv.cuinfo,"",@"SHT_NOTE"
	.sectionflags	@"SHF_NOTE_NV_CUINFO"
        /*0018*/ 	.short	0x0002
        /*001a*/ 	.short	0x005a
        /*001c*/ 	.short	0x0082
	.zero		2


//--------------------- .nv.info                  --------------------------
	.section	.nv.info,"",@"SHT_CUDA_INFO"
	.align	4


	//----- nvinfo : EIATTR_REGCOUNT
	.align		4
        /*0000*/ 	.byte	0x04, 0x2f
        /*0002*/ 	.short	(.L_15 - .L_14)
	.align		4
.L_14:
        /*0004*/ 	.word	index@(_ZN7cutlass13device_kernelINS_4gemm6kernel13GemmUniversalIN4cute5tupleIJiiiiEEENS1_10collective13CollectiveMmaINS1_34MainloopSm90TmaGmmaWarpSpecializedILi3ENS5_IJNS4_1CILi1EEESB_SB_EEENS1_32KernelTmaWarpSpecializedPingpongEEENS5_IJNSA_ILi64EEENSA_ILi128EEENSA_ILi32EEEEEEaNS5_IJlSB_lEEEaSJ_NS4_8TiledMMAINS4_8MMA_AtomIJNS4_4SM904GMMA27MMA_64x128x32_S32S8S8_SS_TNEEEENS4_6LayoutISC_NS5_IJNSA_ILi0EEESR_SR_EEEEENS5_IJNS4_10UnderscoreESU_SU_EEEEENS4_13SM90_TMA_LOADENS4_14ComposedLayoutINS4_7SwizzleILi1ELi4ELi3EEENS4_18smem_ptr_flag_bitsILi8EEENSQ_INS5_IJNSA_ILi8EEESH_EEENS5_IJSH_SB_EEEEEEEvNS4_8identityESX_S17_vS18_EENS_8epilogue10collective6detail29Sm90TmaWarpSpecializedAdapterINS1B_15DefaultEpilogueIaSJ_SJ_NS1A_6thread17LinearCombinationIaLi1EiiLNS1F_9ScaleType4KindE0ELNS_15FloatRoundStyleE2EaEENS1_15EpilogueDefaultEEEEEvvEEEEvNT_6ParamsE)
        /*0008*/ 	.word	0x000000a8


	//----- nvinfo : EIATTR_FRAME_SIZE
	.align		4
.L_15:
        /*000c*/ 	.byte	0x04, 0x11
        /*000e*/ 	.short	(.L_17 - .L_16)
	.align		4
.L_16:
        /*0010*/ 	.word	index@(_ZN7cutlass13device_kernelINS_4gemm6kernel13GemmUniversalIN4cute5tupleIJiiiiEEENS1_10collective13CollectiveMmaINS1_34MainloopSm90TmaGmmaWarpSpecializedILi3ENS5_IJNS4_1CILi1EEESB_SB_EEENS1_32KernelTmaWarpSpecializedPingpongEEENS5_IJNSA_ILi64EEENSA_ILi128EEENSA_ILi32EEEEEEaNS5_IJlSB_lEEEaSJ_NS4_8TiledMMAINS4_8MMA_AtomIJNS4_4SM904GMMA27MMA_64x128x32_S32S8S8_SS_TNEEEENS4_6LayoutISC_NS5_IJNSA_ILi0EEESR_SR_EEEEENS5_IJNS4_10UnderscoreESU_SU_EEEEENS4_13SM90_TMA_LOADENS4_14ComposedLayoutINS4_7SwizzleILi1ELi4ELi3EEENS4_18smem_ptr_flag_bitsILi8EEENSQ_INS5_IJNSA_ILi8EEESH_EEENS5_IJSH_SB_EEEEEEEvNS4_8identityESX_S17_vS18_EENS_8epilogue10collective6detail29Sm90TmaWarpSpecializedAdapterINS1B_15DefaultEpilogueIaSJ_SJ_NS1A_6thread17LinearCombinationIaLi1EiiLNS1F_9ScaleType4KindE0ELNS_15FloatRoundStyleE2EaEENS1_15EpilogueDefaultEEEEEvvEEEEvNT_6ParamsE)
        /*0014*/ 	.word	0x00000008


	//----- nvinfo : EIATTR_MIN_STACK_SIZE
	.align		4
.L_17:
        /*0018*/ 	.byte	0x04, 0x12
        /*001a*/ 	.short	(.L_19 - .L_18)
	.align		4
.L_18:
        /*001c*/ 	.word	index@(_ZN7cutlass13device_kernelINS_4gemm6kernel13GemmUniversalIN4cute5tupleIJiiiiEEENS1_10collective13CollectiveMmaINS1_34MainloopSm90TmaGmmaWarpSpecializedILi3ENS5_IJNS4_1CILi1EEESB_SB_EEENS1_32KernelTmaWarpSpecializedPingpongEEENS5_IJNSA_ILi64EEENSA_ILi128EEENSA_ILi32EEEEEEaNS5_IJlSB_lEEEaSJ_NS4_8TiledMMAINS4_8MMA_AtomIJNS4_4SM904GMMA27MMA_64x128x32_S32S8S8_SS_TNEEEENS4_6LayoutISC_NS5_IJNSA_ILi0EEESR_SR_EEEEENS5_IJNS4_10UnderscoreESU_SU_EEEEENS4_13SM90_TMA_LOADENS4_14ComposedLayoutINS4_7SwizzleILi1ELi4ELi3EEENS4_18smem_ptr_flag_bitsILi8EEENSQ_INS5_IJNSA_ILi8EEESH_EEENS5_IJSH_SB_EEEEEEEvNS4_8identityESX_S17_vS18_EENS_8epilogue10collective6detail29Sm90TmaWarpSpecializedAdapterINS1B_15DefaultEpilogueIaSJ_SJ_NS1A_6thread17LinearCombinationIaLi1EiiLNS1F_9ScaleType4KindE0ELNS_15FloatRoundStyleE2EaEENS1_15EpilogueDefaultEEEEEvvEEEEvNT_6ParamsE)
        /*0020*/ 	.word	0x00000008
.L_19:


//--------------------- .nv.compat                --------------------------
	.section	.nv.compat,"",@"SHT_CUDA_COMPAT_INFO"
	.align	4
        /*0000*/ 	.byte	0x02, 0x09, 0x01, 0x00, 0x02, 0x02, 0x04, 0x00, 0x02, 0x05, 0x05, 0x00, 0x03, 0x07, 0x01, 0x01
        /*0010*/ 	.byte	0x02, 0x03, 0x01, 0x00, 0x02, 0x06, 0x01, 0x00, 0x04, 0x0b, 0x08, 0x00, 0x00, 0x00, 0x00, 0x00
        /*0020*/ 	.byte	0x00, 0x00, 0x00, 0x00


//--------------------- .nv.info._ZN7cutlass13device_kernelINS_4gemm6kernel13GemmUniversalIN4cute5tupleIJiiiiEEENS1_10collective13CollectiveMmaINS1_34MainloopSm90TmaGmmaWarpSpecializedILi3ENS5_IJNS4_1CILi1EEESB_SB_EEENS1_32KernelTmaWarpSpecializedPingpongEEENS5_IJNSA_ILi64EEENSA_ILi128EEENSA_ILi32EEEEEEaNS5_IJlSB_lEEEaSJ_NS4_8TiledMMAINS4_8MMA_AtomIJNS4_4SM904GMMA27MMA_64x128x32_S32S8S8_SS_TNEEEENS4_6LayoutISC_NS5_IJNSA_ILi0EEESR_SR_EEEEENS5_IJNS4_10UnderscoreESU_SU_EEEEENS4_13SM90_TMA_LOADENS4_14ComposedLayoutINS4_7SwizzleILi1ELi4ELi3EEENS4_18smem_ptr_flag_bitsILi8EEENSQ_INS5_IJNSA_ILi8EEESH_EEENS5_IJSH_SB_EEEEEEEvNS4_8identityESX_S17_vS18_EENS_8epilogue10collective6detail29Sm90TmaWarpSpecializedAdapterINS1B_15DefaultEpilogueIaSJ_SJ_NS1A_6thread17LinearCombinationIaLi1EiiLNS1F_9ScaleType4KindE0ELNS_15FloatRoundStyleE2EaEENS1_15EpilogueDefaultEEEEEvvEEEEvNT_6ParamsE --------------------------
	.section	.nv.info._ZN7cutlass13device_kernelINS_4gemm6kernel13GemmUniversalIN4cute5tupleIJiiiiEEENS1_10collective13CollectiveMmaINS1_34MainloopSm90TmaGmmaWarpSpecializedILi3ENS5_IJNS4_1CILi1EEESB_SB_EEENS1_32KernelTmaWarpSpecializedPingpongEEENS5_IJNSA_ILi64EEENSA_ILi128EEENSA_ILi32EEEEEEaNS5_IJlSB_lEEEaSJ_NS4_8TiledMMAINS4_8MMA_AtomIJNS4_4SM904GMMA27MMA_64x128x32_S32S8S8_SS_TNEEEENS4_6LayoutISC_NS5_IJNSA_ILi0EEESR_SR_EEEEENS5_IJNS4_10UnderscoreESU_SU_EEEEENS4_13SM90_TMA_LOADENS4_14ComposedLayoutINS4_7SwizzleILi1ELi4ELi3EEENS4_18smem_ptr_flag_bitsILi8EEENSQ_INS5_IJNSA_ILi8EEESH_EEENS5_IJSH_SB_EEEEEEEvNS4_8identityESX_S17_vS18_EENS_8epilogue10collective6detail29Sm90TmaWarpSpecializedAdapterINS1B_15DefaultEpilogueIaSJ_SJ_NS1A_6thread17LinearCombinationIaLi1EiiLNS1F_9ScaleType4KindE0ELNS_15FloatRoundStyleE2EaEENS1_15EpilogueDefaultEEEEEvvEEEEvNT_6ParamsE,"",@"SHT_CUDA_INFO"
	.sectionflags	@""
	.align	4


	//----- nvinfo : EIATTR_CUDA_API_VERSION
	.align		4
        /*0000*/ 	.byte	0x04, 0x37
        /*0002*/ 	.short	(.L_21 - .L_20)
.L_20:
        /*0004*/ 	.word	0x00000082


	//----- nvinfo : EIATTR_KPARAM_INFO
	.align		4
.L_21:
        /*0008*/ 	.byte	0x04, 0x17
        /*000a*/ 	.short	(.L_23 - .L_22)
.L_22:
        /*000c*/ 	.word	0x00000000
        /*0010*/ 	.short	0x0000
        /*0012*/ 	.short	0x0070
        /*0014*/ 	.byte	0x00, 0xf0, 0x01, 0x10


	//----- nvinfo : EIATTR_SPARSE_MMA_MASK
	.align		4
.L_23:
        /*0018*/ 	.byte	0x03, 0x50
        /*001a*/ 	.short	0x0000


	//----- nvinfo : EIATTR_MAXREG_COUNT
	.align		4
        /*001c*/ 	.byte	0x03, 0x1b
        /*001e*/ 	.short	0x00a8


	//----- nvinfo : EIATTR_NUM_BARRIERS
	.align		4
        /*0020*/ 	.byte	0x02, 0x4c
        /*0022*/ 	.byte	0x01
	.zero		1


	//----- nvinfo : EIATTR_EXTERNS
	.align		4
        /*0024*/ 	.byte	0x04, 0x0f
        /*0026*/ 	.short	(.L_25 - .L_24)


	//   ....[0]....
	.align		4
.L_24:
        /*0028*/ 	.word	index@(__assertfail)


	//----- nvinfo : EIATTR_ANNOTATIONS
	.align		4
.L_25:
        /*002c*/ 	.byte	0x04, 0x55
        /*002e*/ 	.short	(.L_27 - .L_26)


	//   ....[0]....
.L_26:
        /*0030*/ 	.word	0x00000001
        /*0034*/ 	.byte	0xb0, 0x0a, 0x00, 0x00, 0x01, 0x00, 0x00, 0x00, 0xd0, 0x11, 0x00, 0x00, 0x01, 0x00, 0x00, 0x00
        /*0044*/ 	.byte	0x70, 0x50, 0x00, 0x00, 0x01, 0x00, 0x00, 0x00, 0x10, 0x5c, 0x00, 0x00


	//----- nvinfo : EIATTR_MERCURY_ISA_VERSION
	.align		4
.L_27:
        /*0050*/ 	.byte	0x03, 0x5f
        /*0052*/ 	.short	0x0101


	//----- nvinfo : EIATTR_INT_WARP_WIDE_INSTR_OFFSETS
	.align		4
        /*0054*/ 	.byte	0x04, 0x31
        /*0056*/ 	.short	(.L_29 - .L_28)


	//   ....[0]....
.L_28:
        /*0058*/ 	.word	0x00000410


	//   ....[1]....
        /*005c*/ 	.word	0x00000430


	//   ....[2]....
        /*0060*/ 	.word	0x000004b0


	//   ....[3]....
        /*0064*/ 	.word	0x000004c0


	//   ....[4]....
        /*0068*/ 	.word	0x000004d0


	//   ....[5]....
        /*006c*/ 	.word	0x000004f0


	//   ....[6]....
        /*0070*/ 	.word	0x00000540


	//   ....[7]....
        /*0074*/ 	.word	0x00000560


	//----- nvinfo : EIATTR_COOP_GROUP_MASK_REGIDS
	.align		4
.L_29:
        /*0078*/ 	.byte	0x04, 0x29
        /*007a*/ 	.short	(.L_31 - .L_30)


	//   ....[0]....
.L_30:
        /*007c*/ 	.word	0xffffffff


	//   ....[1]....
        /*0080*/ 	.word	0xffffffff


	//   ....[2]....
        /*0084*/ 	.word	0xffffffff


	//   ....[3]....
        /*0088*/ 	.word	0xffffffff


	//   ....[4]....
        /*008c*/ 	.word	0xffffffff


	//   ....[5]....
        /*0090*/ 	.word	0xffffffff


	//----- nvinfo : EIATTR_COOP_GROUP_INSTR_OFFSETS
	.align		4
.L_31:
        /*0094*/ 	.byte	0x04, 0x28
        /*0096*/ 	.short	(.L_33 - .L_32)


	//   ....[0]....
.L_32:
        /*0098*/ 	.word	0x00000070


	//   ....[1]....
        /*009c*/ 	.word	0x00000080


	//   ....[2]....
        /*00a0*/ 	.word	0x00000140


	//   ....[3]....
        /*00a4*/ 	.word	0x000002b0


	//   ....[4]....
        /*00a8*/ 	.word	0x000002f0


	//   ....[5]....
        /*00ac*/ 	.word	0x00000330


	//----- nvinfo : EIATTR_REG_RECONFIG
	.align		4
.L_33:
        /*00b0*/ 	.byte	0x01, 0x54
	.zero		2


	//----- nvinfo : EIATTR_SYSCALL_OFFSETS
	.align		4
        /*00b4*/ 	.byte	0x04, 0x46
        /*00b6*/ 	.short	(.L_35 - .L_34)


	//   ....[0]....
.L_34:
        /*00b8*/ 	.word	0x00001670


	//----- nvinfo : EIATTR_MBARRIER_INSTR_OFFSETS
	.align		4
.L_35:
        /*00bc*/ 	.byte	0x04, 0x39
        /*00be*/ 	.short	(.L_37 - .L_36)


	//   ....[0]....
.L_36:
        /*00c0*/ 	.word	0x00000240
        /*00c4*/ 	.word	0x000000ff
        /*00c8*/ 	.word	0x00000000
        /*00cc*/ 	.short	0x0100
        /*00ce*/ 	.byte	0x08
	.zero		1


	//   ....[1]....
        /*00d0*/ 	.word	0x00000250
        /*00d4*/ 	.word	0x000000ff
        /*00d8*/ 	.word	0x00000018
        /*00dc*/ 	.short	0x0100
        /*00de*/ 	.byte	0x08
	.zero		1


	//   ....[2]....
        /*00e0*/ 	.word	0x00000260
        /*00e4*/ 	.word	0x000000ff
        /*00e8*/ 	.word	0x00000008
        /*00ec*/ 	.short	0x0100
        /*00ee*/ 	.byte	0x08
	.zero		1


	//   ....[3]....
        /*00f0*/ 	.word	0x00000270
        /*00f4*/ 	.word	0x000000ff
        /*00f8*/ 	.word	0x00000020
        /*00fc*/ 	.short	0x0100
        /*00fe*/ 	.byte	0x08
	.zero		1


	//   ....[4]....
        /*0100*/ 	.word	0x00000280
        /*0104*/ 	.word	0x000000ff
        /*0108*/ 	.word	0x00000010
        /*010c*/ 	.short	0x0100
        /*010e*/ 	.byte	0x08
	.zero		1


	//   ....[5]....
        /*0110*/ 	.word	0x00000290
        /*0114*/ 	.word	0x000000ff
        /*0118*/ 	.word	0x00000028
        /*011c*/ 	.short	0x0100
        /*011e*/ 	.byte	0x08
	.zero		1


	//   ....[6]....
        /*0120*/ 	.word	0x000005a0
        /*0124*/ 	.word	0x000000ff
        /*0128*/ 	.word	0x00000060
        /*012c*/ 	.short	0x0100
        /*012e*/ 	.byte	0x08
	.zero		1


	//   ....[7]....
        /*0130*/ 	.word	0x00000610
        /*0134*/ 	.word	0x000000ff
        /*0138*/ 	.word	0x00000068
        /*013c*/ 	.short	0x0100
        /*013e*/ 	.byte	0x08
	.zero		1


	//   ....[8]....
        /*0140*/ 	.word	0x00000630
        /*0144*/ 	.word	0x000000ff
        /*0148*/ 	.word	0x00000040
        /*014c*/ 	.short	0x0100
        /*014e*/ 	.byte	0x09
	.zero		1


	//   ....[9]....
        /*0150*/ 	.word	0x00000640
        /*0154*/ 	.word	0x000000ff
        /*0158*/ 	.word	0x00000048
        /*015c*/ 	.short	0x0100
        /*015e*/ 	.byte	0x09
	.zero		1


	//   ....[10]....
        /*0160*/ 	.word	0x00000650
        /*0164*/ 	.word	0x000000ff
        /*0168*/ 	.word	0x00000050
        /*016c*/ 	.short	0x0100
        /*016e*/ 	.byte	0x09
	.zero		1


	//   ....[11]....
        /*0170*/ 	.word	0x00000660
        /*0174*/ 	.word	0x000000ff
        /*0178*/ 	.word	0x00000058
        /*017c*/ 	.short	0x0100
        /*017e*/ 	.byte	0x09
	.zero		1


	//   ....[12]....
        /*0180*/ 	.word	0x00001530
        /*0184*/ 	.word	0x000000ff
        /*0188*/ 	.word	0xfffffff8
        /*018c*/ 	.short	0x010a
        /*018e*/ 	.byte	0x2b
	.zero		1


	//   ....[13]....
        /*0190*/ 	.word	0x00001700
        /*0194*/ 	.word	0x00000003
        /*0198*/ 	.word	0x00000000
        /*019c*/ 	.short	0x010a
        /*019e*/ 	.byte	0x3f
	.zero		1


	//   ....[14]....
        /*01a0*/ 	.word	0x00001740
        /*01a4*/ 	.word	0x00000003
        /*01a8*/ 	.word	0x00000000
        /*01ac*/ 	.short	0x010a
        /*01ae*/ 	.byte	0x3f
	.zero		1


	//   ....[15]....
        /*01b0*/ 	.word	0x000018d0
        /*01b4*/ 	.word	0x000000ff
        /*01b8*/ 	.word	0x00000000
        /*01bc*/ 	.short	0x010a
        /*01be*/ 	.byte	0x04
	.zero		1


	//   ....[16]....
        /*01c0*/ 	.word	0x00001910
        /*01c4*/ 	.word	0x000000ff
        /*01c8*/ 	.word	0x00000000
        /*01cc*/ 	.short	0x010a
        /*01ce*/ 	.byte	0x04
	.zero		1


	//   ....[17]....
        /*01d0*/ 	.word	0x00001a00
        /*01d4*/ 	.word	0x000000ff
        /*01d8*/ 	.word	0x00000000
        /*01dc*/ 	.short	0x0101
        /*01de*/ 	.byte	0x04
	.zero		1


	//   ....[18]....
        /*01e0*/ 	.word	0x00001b00
        /*01e4*/ 	.word	0x00000003
        /*01e8*/ 	.word	0x00000000
        /*01ec*/ 	.short	0x0101
        /*01ee*/ 	.byte	0x2f
	.zero		1


	//   ....[19]....
        /*01f0*/ 	.word	0x00001bd0
        /*01f4*/ 	.word	0x000000ff
        /*01f8*/ 	.word	0x00000000
        /*01fc*/ 	.short	0x0101
        /*01fe*/ 	.byte	0x06
	.zero		1


	//   ....[20]....
        /*0200*/ 	.word	0x00001c40
        /*0204*/ 	.word	0x000000ff
        /*0208*/ 	.word	0x00000008
        /*020c*/ 	.short	0x010a
        /*020e*/ 	.byte	0x2b
	.zero		1


	//   ....[21]....
        /*0210*/ 	.word	0x000050b0
        /*0214*/ 	.word	0x00000000
        /*0218*/ 	.word	0x00000000
        /*021c*/ 	.short	0x0101
        /*021e*/ 	.byte	0x2f
	.zero		1


	//   ....[22]....
        /*0220*/ 	.word	0x00005980
        /*0224*/ 	.word	0x0000000b
        /*0228*/ 	.word	0x00000018
        /*022c*/ 	.short	0x010a
        /*022e*/ 	.byte	0x3f
	.zero		1


	//   ....[23]....
        /*0230*/ 	.word	0x00005d40
        /*0234*/ 	.word	0x00000006
        /*0238*/ 	.word	0x00000068
        /*023c*/ 	.short	0x0101
        /*023e*/ 	.byte	0x3f
	.zero		1


	//   ....[24]....
        /*0240*/ 	.word	0x00006460
        /*0244*/ 	.word	0x00000007
        /*0248*/ 	.word	0x00000000
        /*024c*/ 	.short	0x010a
        /*024e*/ 	.byte	0x3f
	.zero		1


	//   ....[25]....
        /*0250*/ 	.word	0x000064e0
        /*0254*/ 	.word	0x00000004
        /*0258*/ 	.word	0x00000000
        /*025c*/ 	.short	0x010a
        /*025e*/ 	.byte	0x3f
	.zero		1


	//   ....[26]....
        /*0260*/ 	.word	0x00006570
        /*0264*/ 	.word	0x00000005
        /*0268*/ 	.word	0x00000000
        /*026c*/ 	.short	0x010a
        /*026e*/ 	.byte	0x3f
	.zero		1


	//   ....[27]....
        /*0270*/ 	.word	0x000065e0
        /*0274*/ 	.word	0x00000003
        /*0278*/ 	.word	0xfffffff8
        /*027c*/ 	.short	0x010a
        /*027e*/ 	.byte	0x3f
	.zero		1


	//   ....[28]....
        /*0280*/ 	.word	0x00006630
        /*0284*/ 	.word	0x00000003
        /*0288*/ 	.word	0x00000000
        /*028c*/ 	.short	0x010a
        /*028e*/ 	.byte	0x3f
	.zero		1


	//   ....[29]....
        /*0290*/ 	.word	0x00006690
        /*0294*/ 	.word	0x00000004
        /*0298*/ 	.word	0x00000000
        /*029c*/ 	.short	0x010a
        /*029e*/ 	.byte	0x3f
	.zero		1


	//   ....[30]....
        /*02a0*/ 	.word	0x000066f0
        /*02a4*/ 	.word	0x00000003
        /*02a8*/ 	.word	0x00000008
        /*02ac*/ 	.short	0x010a
        /*02ae*/ 	.byte	0x3f
	.zero		1


	//   ....[31]....
        /*02b0*/ 	.word	0x000067c0
        /*02b4*/ 	.word	0x0000000b
        /*02b8*/ 	.word	0x00000018
        /*02bc*/ 	.short	0x010a
        /*02be*/ 	.byte	0x3f
	.zero		1


	//   ....[32]....
        /*02c0*/ 	.word	0x00006890
        /*02c4*/ 	.word	0x00000007
        /*02c8*/ 	.word	0x00000000
        /*02cc*/ 	.short	0x010a
        /*02ce*/ 	.byte	0x3f
	.zero		1


	//   ....[33]....
        /*02d0*/ 	.word	0x000068e0
        /*02d4*/ 	.word	0x00000004
        /*02d8*/ 	.word	0x00000000
        /*02dc*/ 	.short	0x010a
        /*02de*/ 	.byte	0x3f
	.zero		1


	//----- nvinfo : EIATTR_NUM_MBARRIERS
	.align		4
.L_37:
        /*02e0*/ 	.byte	0x03, 0x38
        /*02e2*/ 	.short	0x000c


	//----- nvinfo : EIATTR_EXIT_INSTR_OFFSETS
	.align		4
        /*02e4*/ 	.byte	0x04, 0x1c
        /*02e6*/ 	.short	(.L_39 - .L_38)


	//   ....[0]....
.L_38:
        /*02e8*/ 	.word	0x00001160


	//   ....[1]....
        /*02ec*/ 	.word	0x000011c0


	//   ....[2]....
        /*02f0*/ 	.word	0x000056b0


	//   ....[3]....
        /*02f4*/ 	.word	0x000056e0


	//   ....[4]....
        /*02f8*/ 	.word	0x000065c0


	//----- nvinfo : EIATTR_MAX_THREADS
	.align		4
.L_39:
        /*02fc*/ 	.byte	0x04, 0x05
        /*02fe*/ 	.short	(.L_41 - .L_40)
.L_40:
        /*0300*/ 	.word	0x00000180
        /*0304*/ 	.word	0x00000001
        /*0308*/ 	.word	0x00000001


	//----- nvinfo : EIATTR_CRS_STACK_SIZE
	.align		4
.L_41:
        /*030c*/ 	.byte	0x04, 0x1e
        /*030e*/ 	.short	(.L_43 - .L_42)
.L_42:
        /*0310*/ 	.word	0x00000000


	//----- nvinfo : EIATTR_CBANK_PARAM_SIZE
	.align		4
.L_43:
        /*0314*/ 	.byte	0x03, 0x19
        /*0316*/ 	.short	0x0470


	//----- nvinfo : EIATTR_PARAM_CBANK
	.align		4
        /*0318*/ 	.byte	0x04, 0x0a
        /*031a*/ 	.short	(.L_45 - .L_44)
	.align		4
.L_44:
        /*031c*/ 	.word	index@(.nv.constant0._ZN7cutlass13device_kernelINS_4gemm6kernel13GemmUniversalIN4cute5tupleIJiiiiEEENS1_10collective13CollectiveMmaINS1_34MainloopSm90TmaGmmaWarpSpecializedILi3ENS5_IJNS4_1CILi1EEESB_SB_EEENS1_32KernelTmaWarpSpecializedPingpongEEENS5_IJNSA_ILi64EEENSA_ILi128EEENSA_ILi32EEEEEEaNS5_IJlSB_lEEEaSJ_NS4_8TiledMMAINS4_8MMA_AtomIJNS4_4SM904GMMA27MMA_64x128x32_S32S8S8_SS_TNEEEENS4_6LayoutISC_NS5_IJNSA_ILi0EEESR_SR_EEEEENS5_IJNS4_10UnderscoreESU_SU_EEEEENS4_13SM90_TMA_LOADENS4_14ComposedLayoutINS4_7SwizzleILi1ELi4ELi3EEENS4_18smem_ptr_flag_bitsILi8EEENSQ_INS5_IJNSA_ILi8EEESH_EEENS5_IJSH_SB_EEEEEEEvNS4_8identityESX_S17_vS18_EENS_8epilogue10collective6detail29Sm90TmaWarpSpecializedAdapterINS1B_15DefaultEpilogueIaSJ_SJ_NS1A_6thread17LinearCombinationIaLi1EiiLNS1F_9ScaleType4KindE0ELNS_15FloatRoundStyleE2EaEENS1_15EpilogueDefaultEEEEEvvEEEEvNT_6ParamsE)
        /*0320*/ 	.short	0x0210
        /*0322*/ 	.short	0x0470


	//----- nvinfo : EIATTR_SW_WAR
	.align		4
.L_45:
        /*0324*/ 	.byte	0x04, 0x36
        /*0326*/ 	.short	(.L_47 - .L_46)
.L_46:
        /*0328*/ 	.word	0x00000008
.L_47:


//--------------------- .nv.callgraph             --------------------------
	.section	.nv.callgraph,"",@"SHT_CUDA_CALLGRAPH"
	.align	4
	.sectionentsize	8
	.align		4
        /*0000*/ 	.word	0x00000000
	.align		4
        /*0004*/ 	.word	0xffffffff
	.align		4
        /*0008*/ 	.word	index@(_ZN7cutlass13device_kernelINS_4gemm6kernel13GemmUniversalIN4cute5tupleIJiiiiEEENS1_10collective13CollectiveMmaINS1_34MainloopSm90TmaGmmaWarpSpecializedILi3ENS5_IJNS4_1CILi1EEESB_SB_EEENS1_32KernelTmaWarpSpecializedPingpongEEENS5_IJNSA_ILi64EEENSA_ILi128EEENSA_ILi32EEEEEEaNS5_IJlSB_lEEEaSJ_NS4_8TiledMMAINS4_8MMA_AtomIJNS4_4SM904GMMA27MMA_64x128x32_S32S8S8_SS_TNEEEENS4_6LayoutISC_NS5_IJNSA_ILi0EEESR_SR_EEEEENS5_IJNS4_10UnderscoreESU_SU_EEEEENS4_13SM90_TMA_LOADENS4_14ComposedLayoutINS4_7SwizzleILi1ELi4ELi3EEENS4_18smem_ptr_flag_bitsILi8EEENSQ_INS5_IJNSA_ILi8EEESH_EEENS5_IJSH_SB_EEEEEEEvNS4_8identityESX_S17_vS18_EENS_8epilogue10collective6detail29Sm90TmaWarpSpecializedAdapterINS1B_15DefaultEpilogueIaSJ_SJ_NS1A_6thread17LinearCombinationIaLi1EiiLNS1F_9ScaleType4KindE0ELNS_15FloatRoundStyleE2EaEENS1_15EpilogueDefaultEEEEEvvEEEEvNT_6ParamsE)
	.align		4
        /*000c*/ 	.word	index@(__assertfail)
	.align		4
        /*0010*/ 	.word	0x00000000
	.align		4
        /*0014*/ 	.word	0xfffffffe
	.align		4
        /*0018*/ 	.word	0x00000000
	.align		4
        /*001c*/ 	.word	0xfffffffd
	.align		4
        /*0020*/ 	.word	0x00000000
	.align		4
        /*0024*/ 	.word	0xfffffffc


//--------------------- .nv.constant4             --------------------------
	.section	.nv.constant4,"a",@progbits
	.align	8
	.align		8
.nv.constant4:
        /*0000*/ 	.dword	__assertfail
	.align		8
        /*0008*/ 	.dword	__unnamed_1
	.align		8
        /*0010*/ 	.dword	_ZN39_INTERNAL_09681878_4_k_cu_5acf371c_46214cuda3std3__45__cpo5beginE
	.align		8
        /*0018*/ 	.dword	_ZN39_INTERNAL_09681878_4_k_cu_5acf371c_46214cuda3std3__45__cpo3endE
	.align		8
        /*0020*/ 	.dword	_ZN39_INTERNAL_09681878_4_k_cu_5acf371c_46214cuda3std3__45__cpo6cbeginE
	.align		8
        /*0028*/ 	.dword	_ZN39_INTERNAL_09681878_4_k_cu_5acf371c_46214cuda3std3__45__cpo4cendE
	.align		8
        /*0030*/ 	.dword	_ZN39_INTERNAL_09681878_4_k_cu_5acf371c_46214cuda3std3__441_GLOBAL__N__09681878_4_k_cu_5acf371c_46216ignoreE
	.align		8
        /*0038*/ 	.dword	_ZN39_INTERNAL_09681878_4_k_cu_5acf371c_46214cuda3std3__419piecewise_constructE
	.align		8
        /*0040*/ 	.dword	_ZN39_INTERNAL_09681878_4_k_cu_5acf371c_46214cuda3std3__48in_placeE
	.align		8
        /*0048*/ 	.dword	_ZN39_INTERNAL_09681878_4_k_cu_5acf371c_46214cuda3std6ranges3__45__cpo4swapE
	.align		8
        /*0050*/ 	.dword	_ZN39_INTERNAL_09681878_4_k_cu_5acf371c_46214cuda3std6ranges3__45__cpo9iter_moveE
	.align		8
        /*0058*/ 	.dword	_ZN39_INTERNAL_09681878_4_k_cu_5acf371c_46214cute7productE
	.align		8
        /*0060*/ 	.dword	_ZN39_INTERNAL_09681878_4_k_cu_5acf371c_46214cute1_E
	.align		8
        /*0068*/ 	.dword	$str$22
	.align		8
        /*0070*/ 	.dword	$str$23


//--------------------- .text._ZN7cutlass13device_kernelINS_4gemm6kernel13GemmUniversalIN4cute5tupleIJiiiiEEENS1_10collective13CollectiveMmaINS1_34MainloopSm90TmaGmmaWarpSpecializedILi3ENS5_IJNS4_1CILi1EEESB_SB_EEENS1_32KernelTmaWarpSpecializedPingpongEEENS5_IJNSA_ILi64EEENSA_ILi128EEENSA_ILi32EEEEEEaNS5_IJlSB_lEEEaSJ_NS4_8TiledMMAINS4_8MMA_AtomIJNS4_4SM904GMMA27MMA_64x128x32_S32S8S8_SS_TNEEEENS4_6LayoutISC_NS5_IJNSA_ILi0EEESR_SR_EEEEENS5_IJNS4_10UnderscoreESU_SU_EEEEENS4_13SM90_TMA_LOADENS4_14ComposedLayoutINS4_7SwizzleILi1ELi4ELi3EEENS4_18smem_ptr_flag_bitsILi8EEENSQ_INS5_IJNSA_ILi8EEESH_EEENS5_IJSH_SB_EEEEEEEvNS4_8identityESX_S17_vS18_EENS_8epilogue10collective6detail29Sm90TmaWarpSpecializedAdapterINS1B_15DefaultEpilogueIaSJ_SJ_NS1A_6thread17LinearCombinationIaLi1EiiLNS1F_9ScaleType4KindE0ELNS_15FloatRoundStyleE2EaEENS1_15EpilogueDefaultEEEEEvvEEEEvNT_6ParamsE --------------------------
	.section	.text._ZN7cutlass13device_kernelINS_4gemm6kernel13GemmUniversalIN4cute5tupleIJiiiiEEENS1_10collective13CollectiveMmaINS1_34MainloopSm90TmaGmmaWarpSpecializedILi3ENS5_IJNS4_1CILi1EEESB_SB_EEENS1_32KernelTmaWarpSpecializedPingpongEEENS5_IJNSA_ILi64EEENSA_ILi128EEENSA_ILi32EEEEEEaNS5_IJlSB_lEEEaSJ_NS4_8TiledMMAINS4_8MMA_AtomIJNS4_4SM904GMMA27MMA_64x128x32_S32S8S8_SS_TNEEEENS4_6LayoutISC_NS5_IJNSA_ILi0EEESR_SR_EEEEENS5_IJNS4_10UnderscoreESU_SU_EEEEENS4_13SM90_TMA_LOADENS4_14ComposedLayoutINS4_7SwizzleILi1ELi4ELi3EEENS4_18smem_ptr_flag_bitsILi8EEENSQ_INS5_IJNSA_ILi8EEESH_EEENS5_IJSH_SB_EEEEEEEvNS4_8identityESX_S17_vS18_EENS_8epilogue10collective6detail29Sm90TmaWarpSpecializedAdapterINS1B_15DefaultEpilogueIaSJ_SJ_NS1A_6thread17LinearCombinationIaLi1EiiLNS1F_9ScaleType4KindE0ELNS_15FloatRoundStyleE2EaEENS1_15EpilogueDefaultEEEEEvvEEEEvNT_6ParamsE,"ax",@progbits
	.align	128
.text._ZN7cutlass13device_kernelINS_4gemm6kernel13GemmUniversalIN4cute5tupleIJiiiiEEENS1_10collective13CollectiveMmaINS1_34MainloopSm90TmaGmmaWarpSpecializedILi3ENS5_IJNS4_1CILi1EEESB_SB_EEENS1_32KernelTmaWarpSpecializedPingpongEEENS5_IJNSA_ILi64EEENSA_ILi128EEENSA_ILi32EEEEEEaNS5_IJlSB_lEEEaSJ_NS4_8TiledMMAINS4_8MMA_AtomIJNS4_4SM904GMMA27MMA_64x128x32_S32S8S8_SS_TNEEEENS4_6LayoutISC_NS5_IJNSA_ILi0EEESR_SR_EEEEENS5_IJNS4_10UnderscoreESU_SU_EEEEENS4_13SM90_TMA_LOADENS4_14ComposedLayoutINS4_7SwizzleILi1ELi4ELi3EEENS4_18smem_ptr_flag_bitsILi8EEENSQ_INS5_IJNSA_ILi8EEESH_EEENS5_IJSH_SB_EEEEEEEvNS4_8identityESX_S17_vS18_EENS_8epilogue10collective6detail29Sm90TmaWarpSpecializedAdapterINS1B_15DefaultEpilogueIaSJ_SJ_NS1A_6thread17LinearCombinationIaLi1EiiLNS1F_9ScaleType4KindE0ELNS_15FloatRoundStyleE2EaEENS1_15EpilogueDefaultEEEEEvvEEEEvNT_6ParamsE:
        .type           _ZN7cutlass13device_kernelINS_4gemm6kernel13GemmUniversalIN4cute5tupleIJiiiiEEENS1_10collective13CollectiveMmaINS1_34MainloopSm90TmaGmmaWarpSpecializedILi3ENS5_IJNS4_1CILi1EEESB_SB_EEENS1_32KernelTmaWarpSpecializedPingpongEEENS5_IJNSA_ILi64EEENSA_ILi128EEENSA_ILi32EEEEEEaNS5_IJlSB_lEEEaSJ_NS4_8TiledMMAINS4_8MMA_AtomIJNS4_4SM904GMMA27MMA_64x128x32_S32S8S8_SS_TNEEEENS4_6LayoutISC_NS5_IJNSA_ILi0EEESR_SR_EEEEENS5_IJNS4_10UnderscoreESU_SU_EEEEENS4_13SM90_TMA_LOADENS4_14ComposedLayoutINS4_7SwizzleILi1ELi4ELi3EEENS4_18smem_ptr_flag_bitsILi8EEENSQ_INS5_IJNSA_ILi8EEESH_EEENS5_IJSH_SB_EEEEEEEvNS4_8identityESX_S17_vS18_EENS_8epilogue10collective6detail29Sm90TmaWarpSpecializedAdapterINS1B_15DefaultEpilogueIaSJ_SJ_NS1A_6thread17LinearCombinationIaLi1EiiLNS1F_9ScaleType4KindE0ELNS_15FloatRoundStyleE2EaEENS1_15EpilogueDefaultEEEEEvvEEEEvNT_6ParamsE,@function
        .size           _ZN7cutlass13device_kernelINS_4gemm6kernel13GemmUniversalIN4cute5tupleIJiiiiEEENS1_10collective13CollectiveMmaINS1_34MainloopSm90TmaGmmaWarpSpecializedILi3ENS5_IJNS4_1CILi1EEESB_SB_EEENS1_32KernelTmaWarpSpecializedPingpongEEENS5_IJNSA_ILi64EEENSA_ILi128EEENSA_ILi32EEEEEEaNS5_IJlSB_lEEEaSJ_NS4_8TiledMMAINS4_8MMA_AtomIJNS4_4SM904GMMA27MMA_64x128x32_S32S8S8_SS_TNEEEENS4_6LayoutISC_NS5_IJNSA_ILi0EEESR_SR_EEEEENS5_IJNS4_10UnderscoreESU_SU_EEEEENS4_13SM90_TMA_LOADENS4_14ComposedLayoutINS4_7SwizzleILi1ELi4ELi3EEENS4_18smem_ptr_flag_bitsILi8EEENSQ_INS5_IJNSA_ILi8EEESH_EEENS5_IJSH_SB_EEEEEEEvNS4_8identityESX_S17_vS18_EENS_8epilogue10collective6detail29Sm90TmaWarpSpecializedAdapterINS1B_15DefaultEpilogueIaSJ_SJ_NS1A_6thread17LinearCombinationIaLi1EiiLNS1F_9ScaleType4KindE0ELNS_15FloatRoundStyleE2EaEENS1_15EpilogueDefaultEEEEEvvEEEEvNT_6ParamsE,(.L_x_199 - _ZN7cutlass13device_kernelINS_4gemm6kernel13GemmUniversalIN4cute5tupleIJiiiiEEENS1_10collective13CollectiveMmaINS1_34MainloopSm90TmaGmmaWarpSpecializedILi3ENS5_IJNS4_1CILi1EEESB_SB_EEENS1_32KernelTmaWarpSpecializedPingpongEEENS5_IJNSA_ILi64EEENSA_ILi128EEENSA_ILi32EEEEEEaNS5_IJlSB_lEEEaSJ_NS4_8TiledMMAINS4_8MMA_AtomIJNS4_4SM904GMMA27MMA_64x128x32_S32S8S8_SS_TNEEEENS4_6LayoutISC_NS5_IJNSA_ILi0EEESR_SR_EEEEENS5_IJNS4_10UnderscoreESU_SU_EEEEENS4_13SM90_TMA_LOADENS4_14ComposedLayoutINS4_7SwizzleILi1ELi4ELi3EEENS4_18smem_ptr_flag_bitsILi8EEENSQ_INS5_IJNSA_ILi8EEESH_EEENS5_IJSH_SB_EEEEEEEvNS4_8identityESX_S17_vS18_EENS_8epilogue10collective6detail29Sm90TmaWarpSpecializedAdapterINS1B_15DefaultEpilogueIaSJ_SJ_NS1A_6thread17LinearCombinationIaLi1EiiLNS1F_9ScaleType4KindE0ELNS_15FloatRoundStyleE2EaEENS1_15EpilogueDefaultEEEEEvvEEEEvNT_6ParamsE)
        .other          _ZN7cutlass13device_kernelINS_4gemm6kernel13GemmUniversalIN4cute5tupleIJiiiiEEENS1_10collective13CollectiveMmaINS1_34MainloopSm90TmaGmmaWarpSpecializedILi3ENS5_IJNS4_1CILi1EEESB_SB_EEENS1_32KernelTmaWarpSpecializedPingpongEEENS5_IJNSA_ILi64EEENSA_ILi128EEENSA_ILi32EEEEEEaNS5_IJlSB_lEEEaSJ_NS4_8TiledMMAINS4_8MMA_AtomIJNS4_4SM904GMMA27MMA_64x128x32_S32S8S8_SS_TNEEEENS4_6LayoutISC_NS5_IJNSA_ILi0EEESR_SR_EEEEENS5_IJNS4_10UnderscoreESU_SU_EEEEENS4_13SM90_TMA_LOADENS4_14ComposedLayoutINS4_7SwizzleILi1ELi4ELi3EEENS4_18smem_ptr_flag_bitsILi8EEENSQ_INS5_IJNSA_ILi8EEESH_EEENS5_IJSH_SB_EEEEEEEvNS4_8identityESX_S17_vS18_EENS_8epilogue10collective6detail29Sm90TmaWarpSpecializedAdapterINS1B_15DefaultEpilogueIaSJ_SJ_NS1A_6thread17LinearCombinationIaLi1EiiLNS1F_9ScaleType4KindE0ELNS_15FloatRoundStyleE2EaEENS1_15EpilogueDefaultEEEEEvvEEEEvNT_6ParamsE,@"STO_CUDA_ENTRY STV_DEFAULT"
_ZN7cutlass13device_kernelINS_4gemm6kernel13GemmUniversalIN4cute5tupleIJiiiiEEENS1_10collective13CollectiveMmaINS1_34MainloopSm90TmaGmmaWarpSpecializedILi3ENS5_IJNS4_1CILi1EEESB_SB_EEENS1_32KernelTmaWarpSpecializedPingpongEEENS5_IJNSA_ILi64EEENSA_ILi128EEENSA_ILi32EEEEEEaNS5_IJlSB_lEEEaSJ_NS4_8TiledMMAINS4_8MMA_AtomIJNS4_4SM904GMMA27MMA_64x128x32_S32S8S8_SS_TNEEEENS4_6LayoutISC_NS5_IJNSA_ILi0EEESR_SR_EEEEENS5_IJNS4_10UnderscoreESU_SU_EEEEENS4_13SM90_TMA_LOADENS4_14ComposedLayoutINS4_7SwizzleILi1ELi4ELi3EEENS4_18smem_ptr_flag_bitsILi8EEENSQ_INS5_IJNSA_ILi8EEESH_EEENS5_IJSH_SB_EEEEEEEvNS4_8identityESX_S17_vS18_EENS_8epilogue10collective6detail29Sm90TmaWarpSpecializedAdapterINS1B_15DefaultEpilogueIaSJ_SJ_NS1A_6thread17LinearCombinationIaLi1EiiLNS1F_9ScaleType4KindE0ELNS_15FloatRoundStyleE2EaEENS1_15EpilogueDefaultEEEEEvvEEEEvNT_6ParamsE:
[----:B------:R-:W0:Y:S02]  /*0000*/  LDC R1, c[0x0][0x28] ;  /* 0x00000a00ff017b82 */ /* 0x000e240000000800 */
[----:B0-----:R-:W-:Y:S01]  /*0010*/  VIADD R1, R1, 0xfffffff8 ;  /* 0xfffffff801017836 */ /* 0x001fe20000000000 */
[----:B------:R-:W0:Y:S01]  /*0020*/  S2R R5, SR_TID.X ;  /* 0x0000000000057919 */ /* 0x000e220000002100 */
[----:B------:R-:W-:Y:S01]  /*0030*/  ELECT P0, URZ, PT ;  /* 0x00000000003f782f */ /* 0x000fe20003800000 */
[----:B------:R-:W-:Y:S01]  /*0040*/  BSSY B0, `(.L_x_0) ;  /* 0x000000f000007945 */ /* 0x000fe20003800000 */
[--C-:B0-----:R-:W-:Y:S02]  /*0050*/  SHF.R.U32.HI R0, RZ, 0x5, R5.reuse ;  /* 0x00000005ff007819 */ /* 0x101fe40000011605 */
[----:B------:R-:W-:-:S03]  /*0060*/  SHF.R.U32.HI R4, RZ, 0x7, R5 ;  /* 0x00000007ff047819 */ /* 0x000fc60000011605 */
[----:B------:R-:W0:Y:S04]  /*0070*/  SHFL.IDX PT, R2, R0, RZ, 0x1f ;  /* 0x00001fff00027589 */ /* 0x000e2800000e0000 */
[----:B------:R1:W2:Y:S01]  /*0080*/  SHFL.IDX PT, R7, R4, RZ, 0x1f ;  /* 0x00001fff04077589 */ /* 0x0002a200000e0000 */
[----:B0-----:R-:W-:-:S13]  /*0090*/  ISETP.NE.OR P0, PT, R2, RZ, !P0 ;  /* 0x000000ff0200720c */ /* 0x001fda0004705670 */
[----:B-12---:R-:W-:Y:S05]  /*00a0*/  @P0 BRA `(.L_x_1) ;  /* 0x0000000000200947 */ /* 0x006fea0003800000 */
[----:B------:R-:W-:Y:S02]  /*00b0*/  ULDC.64 UR4, c[0x0][0x198] ;  /* 0x0000660000047ab9 */ /* 0x000fe40000000a00 */
[----:B------:R-:W-:Y:S02]  /*00c0*/  UIADD3 UR6, UP0, UR4, 0xf0, URZ ;  /* 0x000000f004067890 */ /* 0x000fe4000ff1e03f */
[----:B------:R-:W-:Y:S02]  /*00d0*/  UIADD3 UR4, UP1, UR4, 0x1f0, URZ ;  /* 0x000001f004047890 */ /* 0x000fe4000ff3e03f */
[----:B------:R-:W-:Y:S02]  /*00e0*/  UIADD3.X UR7, URZ, UR5, URZ, UP0, !UPT ;  /* 0x000000053f077290 */ /* 0x000fe400087fe43f */
[----:B------:R-:W-:-:S07]  /*00f0*/  UIADD3.X UR5, URZ, UR5, URZ, UP1, !UPT ;  /* 0x000000053f057290 */ /* 0x000fce0008ffe43f */
[----:B------:R0:W-:Y:S02]  /*0100*/  UTMACCTL.PF [UR6] ;  /* 0x00000000060079b9 */ /* 0x0001e40008040000 */
[----:B------:R0:W-:Y:S02]  /*0110*/  UTMACCTL.PF [UR4] ;  /* 0x00000000040079b9 */ /* 0x0001e40008040000 */
[----:B0-----:R-:W-:Y:S01]  /*0120*/  NOP ;  /* 0x0000000000007918 */ /* 0x001fe20000000000 */
.L_x_1:
[----:B------:R-:W-:Y:S05]  /*0130*/  BSYNC B0 ;  /* 0x0000000000007941 */ /* 0x000fea0003800000 */
.L_x_0:
[----:B------:R-:W0:Y:S02]  /*0140*/  SHFL.IDX PT, R3, R0, RZ, 0x1f ;  /* 0x00001fff00037589 */ /* 0x000e2400000e0000 */
[----:B0-----:R-:W-:-:S13]  /*0150*/  ISETP.NE.AND P0, PT, R3, RZ, PT ;  /* 0x000000ff0300720c */ /* 0x001fda0003f05270 */
[----:B------:R-:W-:Y:S05]  /*0160*/  @P0 BRA `(.L_x_2) ;  /* 0x0000000000500947 */ /* 0x000fea0003800000 */
[----:B------:R-:W0:Y:S01]  /*0170*/  S2UR UR8, SR_CgaCtaId ;  /* 0x00000000000879c3 */ /* 0x000e220000008800 */
[----:B------:R-:W-:Y:S01]  /*0180*/  UMOV UR4, 0x400 ;  /* 0x0000040000047882 */ /* 0x000fe20000000000 */
[----:B------:R-:W-:Y:S01]  /*0190*/  UMOV UR5, 0x1 ;  /* 0x0000000100057882 */ /* 0x000fe20000000000 */
[----:B------:R-:W-:Y:S01]  /*01a0*/  UMOV UR6, 0x80 ;  /* 0x0000008000067882 */ /* 0x000fe20000000000 */
[----:B------:R-:W-:Y:S01]  /*01b0*/  ELECT P0, URZ, PT ;  /* 0x00000000003f782f */ /* 0x000fe20003800000 */
[----:B------:R-:W-:-:S04]  /*01c0*/  UIADD3 UR6, -UR6, 0x100000, URZ ;  /* 0x0010000006067890 */ /* 0x000fc8000fffe13f */
[----:B------:R-:W-:Y:S02]  /*01d0*/  USHF.L.U32 UR7, UR6, 0xb, URZ ;  /* 0x0000000b06077899 */ /* 0x000fe4000800063f */
[----:B------:R-:W-:Y:S02]  /*01e0*/  USHF.L.U32 UR6, UR6, 0x1, URZ ;  /* 0x0000000106067899 */ /* 0x000fe4000800063f */
[----:B0-----:R-:W-:Y:S02]  /*01f0*/  ULEA UR8, UR8, UR4, 0x18 ;  /* 0x0000000408087291 */ /* 0x001fe4000f8ec03f */
[----:B------:R-:W-:-:S04]  /*0200*/  UIADD3 UR4, -UR5, 0x100000, URZ ;  /* 0x0010000005047890 */ /* 0x000fc8000fffe13f */
[----:B------:R-:W-:Y:S02]  /*0210*/  USHF.L.U32 UR5, UR4, 0xb, URZ ;  /* 0x0000000b04057899 */ /* 0x000fe4000800063f */
[----:B------:R-:W-:Y:S01]  /*0220*/  USHF.L.U32 UR4, UR4, 0x1, URZ ;  /* 0x0000000104047899 */ /* 0x000fe2000800063f */
[----:B------:R-:W0:Y:S11]  /*0230*/  FENCE.VIEW.ASYNC.S ;  /* 0x00000000000073c6 */ /* 0x000e360000000000 */
[----:B0-----:R0:W1:Y:S01]  /*0240*/  SYNCS.EXCH.64 URZ, [UR8], UR4 ;  /* 0x00000004083f75b2 */ /* 0x0010620008000100 */
[----:B------:R0:W2:Y:S01]  /*0250*/  SYNCS.EXCH.64 URZ, [UR8+0x18], UR6 ;  /* 0x00001806083f75b2 */ /* 0x0000a20008000100 */
[----:B------:R0:W3:Y:S01]  /*0260*/  SYNCS.EXCH.64 URZ, [UR8+0x8], UR4 ;  /* 0x00000804083f75b2 */ /* 0x0000e20008000100 */
[----:B------:R0:W4:Y:S01]  /*0270*/  SYNCS.EXCH.64 URZ, [UR8+0x20], UR6 ;  /* 0x00002006083f75b2 */ /* 0x0001220008000100 */
[----:B------:R0:W0:Y:S01]  /*0280*/  SYNCS.EXCH.64 URZ, [UR8+0x10], UR4 ;  /* 0x00001004083f75b2 */ /* 0x0000220008000100 */
[----:B------:R0:W0:Y:S01]  /*0290*/  SYNCS.EXCH.64 URZ, [UR8+0x28], UR6 ;  /* 0x00002806083f75b2 */ /* 0x0000220008000100 */
[----:B------:R-:W-:Y:S01]  /*02a0*/  NOP ;  /* 0x0000000000007918 */ /* 0x000fe20000000000 */
.L_x_2:
[----:B------:R-:W5:Y:S01]  /*02b0*/  SHFL.IDX PT, R6, R0, RZ, 0x1f ;  /* 0x00001fff00067589 */ /* 0x000f6200000e0000 */
[----:B------:R-:W-:Y:S01]  /*02c0*/  ELECT P0, URZ, PT ;  /* 0x00000000003f782f */ /* 0x000fe20003800000 */
[----:B------:R-:W-:Y:S01]  /*02d0*/  NOP ;  /* 0x0000000000007918 */ /* 0x000fe20000000000 */
[----:B------:R-:W-:Y:S01]  /*02e0*/  ELECT P1, URZ, PT ;  /* 0x00000000003f782f */ /* 0x000fe20003820000 */
[----:B------:R1:W2:Y:S01]  /*02f0*/  SHFL.IDX PT, R3, R0, RZ, 0x1f ;  /* 0x00001fff00037589 */ /* 0x0002a200000e0000 */
[----:B0-----:R-:W-:Y:S01]  /*0300*/  UMOV UR4, 0x20 ;  /* 0x0000002000047882 */ /* 0x001fe20000000000 */
[----:B------:R-:W-:Y:S01]  /*0310*/  UMOV UR11, 0x80 ;  /* 0x00000080000b7882 */ /* 0x000fe20000000000 */
[----:B------:R-:W-:Y:S01]  /*0320*/  NOP ;  /* 0x0000000000007918 */ /* 0x000fe20000000000 */
[----:B------:R-:W0:Y:S01]  /*0330*/  SHFL.IDX PT, R4, R4, RZ, 0x1f ;  /* 0x00001fff04047589 */ /* 0x000e2200000e0000 */
[C---:B------:R-:W-:Y:S01]  /*0340*/  VIADD R31, R7.reuse, 0xffffffff ;  /* 0xffffffff071f7836 */ /* 0x040fe20000000000 */
[----:B------:R-:W-:Y:S01]  /*0350*/  ULDC.64 UR36, c[0x0][0x208] ;  /* 0x0000820000247ab9 */ /* 0x000fe20000000a00 */
[----:B------:R-:W-:-:S02]  /*0360*/  ISETP.NE.AND P2, PT, R7, RZ, PT ;  /* 0x000000ff0700720c */ /* 0x000fc40003f45270 */
[----:B-1----:R-:W-:Y:S02]  /*0370*/  SHF.R.S32.HI R0, RZ, 0x1f, R5 ;  /* 0x0000001fff007819 */ /* 0x002fe40000011405 */
[----:B------:R-:W-:Y:S02]  /*0380*/  ISETP.GE.U32.AND P3, PT, R31, 0x2, PT ;  /* 0x000000021f00780c */ /* 0x000fe40003f66070 */
[----:B------:R-:W-:-:S04]  /*0390*/  LEA.HI R0, R0, R5, RZ, 0x7 ;  /* 0x0000000500007211 */ /* 0x000fc800078f38ff */
[----:B------:R-:W-:Y:S02]  /*03a0*/  LOP3.LUT R0, R0, 0xffffff80, RZ, 0xc0, !PT ;  /* 0xffffff8000007812 */ /* 0x000fe400078ec0ff */
[----:B-----5:R-:W-:Y:S02]  /*03b0*/  ISETP.NE.OR P0, PT, R6, RZ, !P0 ;  /* 0x000000ff0600720c */ /* 0x020fe40004705670 */
[----:B--2---:R-:W-:Y:S02]  /*03c0*/  ISETP.NE.OR P1, PT, R3, RZ, !P1 ;  /* 0x000000ff0300720c */ /* 0x004fe40004f25670 */
[----:B------:R-:W-:Y:S02]  /*03d0*/  SHF.R.S32.HI R3, RZ, 0x1f, R2 ;  /* 0x0000001fff037819 */ /* 0x000fe40000011402 */
[----:B0-----:R-:W-:Y:S01]  /*03e0*/  R2UR UR43, R4 ;  /* 0x00000000042b72ca */ /* 0x001fe200000e0000 */
[----:B------:R-:W-:Y:S01]  /*03f0*/  IMAD.IADD R4, R5, 0x1, -R0 ;  /* 0x0000000105047824 */ /* 0x000fe200078e0a00 */
[----:B------:R-:W-:-:S05]  /*0400*/  LEA.HI R3, R3, R2, RZ, 0x2 ;  /* 0x0000000203037211 */ /* 0x000fca00078f10ff */
[----:B------:R-:W-:Y:S01]  /*0410*/  VOTEU.ALL UP0, P0 ;  /* 0x00000000003f7886 */ /* 0x000fe20000000000 */
[----:B------:R-:W-:Y:S01]  /*0420*/  LOP3.LUT R3, R3, 0xfffffffc, RZ, 0xc0, !PT ;  /* 0xfffffffc03037812 */ /* 0x000fe200078ec0ff */
[----:B------:R-:W-:-:S03]  /*0430*/  VOTEU.ALL UP1, P1 ;  /* 0x00000000003f7886 */ /* 0x000fc60000820000 */
[----:B------:R-:W0:Y:S01]  /*0440*/  @!UP0 S2UR UR7, SR_CgaCtaId ;  /* 0x00000000000789c3 */ /* 0x000e220000008800 */
[----:B------:R-:W-:Y:S01]  /*0450*/  @!UP0 UMOV UR6, 0x400 ;  /* 0x0000040000068882 */ /* 0x000fe20000000000 */
[----:B------:R-:W-:-:S04]  /*0460*/  @!UP0 UIADD3 UR4, -UR4, 0x100000, URZ ;  /* 0x0010000004048890 */ /* 0x000fc8000fffe13f */
[----:B------:R-:W-:Y:S02]  /*0470*/  @!UP0 USHF.L.U32 UR5, UR4, 0xb, URZ ;  /* 0x0000000b04058899 */ /* 0x000fe4000800063f */
[----:B------:R-:W-:Y:S01]  /*0480*/  @!UP0 USHF.L.U32 UR4, UR4, 0x1, URZ ;  /* 0x0000000104048899 */ /* 0x000fe2000800063f */
[----:B------:R-:W-:Y:S01]  /*0490*/  IMAD.IADD R14, R2, 0x1, -R3 ;  /* 0x00000001020e7824 */ /* 0x000fe200078e0a03 */
[----:B------:R-:W-:Y:S01]  /*04a0*/  @!UP1 UMOV UR9, 0x400 ;  /* 0x0000040000099882 */ /* 0x000fe20000000000 */
[----:B------:R-:W-:Y:S01]  /*04b0*/  VOTEU.ALL UP2, P1 ;  /* 0x00000000003f7886 */ /* 0x000fe20000840000 */
[----:B------:R-:W-:Y:S01]  /*04c0*/  VOTEU.ALL UP3, P1 ;  /* 0x00000000003f7886 */ /* 0x000fe20000860000 */
[----:B------:R-:W-:Y:S01]  /*04d0*/  VOTEU.ALL UP4, P1 ;  /* 0x00000000003f7886 */ /* 0x000fe20000880000 */
[----:B------:R-:W1:Y:S01]  /*04e0*/  @!UP1 S2UR UR10, SR_CgaCtaId ;  /* 0x00000000000a99c3 */ /* 0x000e620000008800 */
[----:B------:R-:W-:Y:S01]  /*04f0*/  VOTEU.ALL UP5, P1 ;  /* 0x00000000003f7886 */ /* 0x000fe200008a0000 */
[----:B0-----:R-:W-:-:S02]  /*0500*/  @!UP0 ULEA UR8, UR7, UR6, 0x18 ;  /* 0x0000000607088291 */ /* 0x001fc4000f8ec03f */
[----:B------:R-:W-:-:S04]  /*0510*/  @!UP1 UIADD3 UR6, -UR11, 0x100000, URZ ;  /* 0x001000000b069890 */ /* 0x000fc8000fffe13f */
[----:B------:R-:W-:Y:S02]  /*0520*/  @!UP1 USHF.L.U32 UR7, UR6, 0xb, URZ ;  /* 0x0000000b06079899 */ /* 0x000fe4000800063f */
[----:B------:R-:W-:Y:S01]  /*0530*/  @!UP1 USHF.L.U32 UR6, UR6, 0x1, URZ ;  /* 0x0000000106069899 */ /* 0x000fe2000800063f */
[----:B------:R-:W-:Y:S01]  /*0540*/  VOTEU.ALL UP0, P0 ;  /* 0x00000000003f7886 */ /* 0x000fe20000000000 */
[----:B-1----:R-:W-:Y:S01]  /*0550*/  @!UP1 ULEA UR9, UR10, UR9, 0x18 ;  /* 0x000000090a099291 */ /* 0x002fe2000f8ec03f */
[----:B------:R-:W-:Y:S02]  /*0560*/  VOTEU.ALL UP1, P0 ;  /* 0x00000000003f7886 */ /* 0x000fe40000020000 */
[----:B------:R-:W-:Y:S01]  /*0570*/  ULDC.64 UR10, c[0x0][0x598] ;  /* 0x00016600000a7ab9 */ /* 0x000fe20000000a00 */
[----:B------:R-:W-:Y:S01]  /*0580*/  ISETP.NE.AND P0, PT, R14, 0x3, PT ;  /* 0x000000030e00780c */ /* 0x000fe20003f05270 */
[----:B------:R-:W0:Y:S02]  /*0590*/  FENCE.VIEW.ASYNC.S ;  /* 0x00000000000073c6 */ /* 0x000e240000000000 */
[----:B0-----:R0:W3:Y:S01]  /*05a0*/  @!UP0 SYNCS.EXCH.64 URZ, [UR8+0x60], UR4 ;  /* 0x00006004083f85b2 */ /* 0x0010e20008000100 */
[----:B------:R-:W-:-:S02]  /*05b0*/  ISETP.NE.U32.AND P1, PT, RZ, UR10, PT ;  /* 0x0000000aff007c0c */ /* 0x000fc4000bf25070 */
[----:B------:R-:W-:Y:S02]  /*05c0*/  ISETP.EQ.OR P0, PT, R14, RZ, !P0 ;  /* 0x000000ff0e00720c */ /* 0x000fe40004702670 */
[----:B------:R-:W-:Y:S02]  /*05d0*/  ISETP.NE.AND.EX P1, PT, RZ, UR11, PT, P1 ;  /* 0x0000000bff007c0c */ /* 0x000fe4000bf25310 */
[----:B------:R-:W-:-:S04]  /*05e0*/  ISETP.EQ.AND P0, PT, R7, RZ, P0 ;  /* 0x000000ff0700720c */ /* 0x000fc80000702270 */
[----:B------:R-:W-:-:S04]  /*05f0*/  SEL R23, RZ, 0x1, !P0 ;  /* 0x00000001ff177807 */ /* 0x000fc80004000000 */
[----:B------:R-:W-:Y:S01]  /*0600*/  SEL R23, R23, 0x2, P3 ;  /* 0x0000000217177807 */ /* 0x000fe20001800000 */
[----:B------:R0:W3:Y:S01]  /*0610*/  @!UP1 SYNCS.EXCH.64 URZ, [UR8+0x68], UR4 ;  /* 0x00006804083f95b2 */ /* 0x0000e20008000100 */
[----:B------:R-:W-:Y:S01]  /*0620*/  NOP ;  /* 0x0000000000007918 */ /* 0x000fe20000000000 */
[----:B------:R0:W3:Y:S01]  /*0630*/  @!UP2 SYNCS.EXCH.64 URZ, [UR9+0x40], UR6 ;  /* 0x00004006093fa5b2 */ /* 0x0000e20008000100 */
[----:B------:R0:W3:Y:S01]  /*0640*/  @!UP3 SYNCS.EXCH.64 URZ, [UR9+0x48], UR6 ;  /* 0x00004806093fb5b2 */ /* 0x0000e20008000100 */
[----:B------:R0:W3:Y:S01]  /*0650*/  @!UP4 SYNCS.EXCH.64 URZ, [UR9+0x50], UR6 ;  /* 0x00005006093fc5b2 */ /* 0x0000e20008000100 */
[----:B------:R0:W3:Y:S01]  /*0660*/  @!UP5 SYNCS.EXCH.64 URZ, [UR9+0x58], UR6 ;  /* 0x00005806093fd5b2 */ /* 0x0000e20008000100 */
[----:B------:R-:W-:Y:S01]  /*0670*/  NOP ;  /* 0x0000000000007918 */ /* 0x000fe20000000000 */
[----:B---34-:R-:W-:Y:S06]  /*0680*/  BAR.SYNC.DEFER_BLOCKING 0x0 ;  /* 0x0000000000007b1d */ /* 0x018fec0000010000 */
[----:B0-----:R-:W-:Y:S05]  /*0690*/  @!P1 BRA `(.L_x_3) ;  /* 0x00000000001c9947 */ /* 0x001fea0003800000 */
[----:B------:R-:W0:Y:S02]  /*06a0*/  LDC.64 R2, c[0x0][0x598] ;  /* 0x00016600ff027b82 */ /* 0x000e240000000a00 */
[----:B0-----:R-:W2:Y:S02]  /*06b0*/  LDG.E.64 R2, desc[UR36][R2.64] ;  /* 0x0000002402027981 */ /* 0x001ea4000c1e1b00 */
[----:B--2---:R-:W-:-:S04]  /*06c0*/  ISETP.NE.U32.AND P0, PT, R2, RZ, PT ;  /* 0x000000ff0200720c */ /* 0x004fc80003f05070 */
[----:B------:R-:W-:-:S13]  /*06d0*/  ISETP.NE.AND.EX P0, PT, R3, RZ, PT, P0 ;  /* 0x000000ff0300720c */ /* 0x000fda0003f05300 */
[----:B------:R-:W-:Y:S05]  /*06e0*/  @!P0 BRA `(.L_x_3) ;  /* 0x0000000000088947 */ /* 0x000fea0003800000 */
[----:B------:R1:W5:Y:S01]  /*06f0*/  LD.E R88, desc[UR36][R2.64] ;  /* 0x0000002402587980 */ /* 0x000362000c101900 */
[----:B------:R-:W-:Y:S05]  /*0700*/  BRA `(.L_x_4) ;  /* 0x0000000000247947 */ /* 0x000fea0003800000 */
.L_x_3:
[----:B------:R-:W-:Y:S02]  /*0710*/  ULDC.64 UR4, c[0x0][0x588] ;  /* 0x0001620000047ab9 */ /* 0x000fe40000000a00 */
[----:B------:R-:W-:-:S04]  /*0720*/  ISETP.NE.U32.AND P0, PT, RZ, UR4, PT ;  /* 0x00000004ff007c0c */ /* 0x000fc8000bf05070 */
[----:B------:R-:W-:-:S13]  /*0730*/  ISETP.NE.AND.EX P0, PT, RZ, UR5, PT, P0 ;  /* 0x00000005ff007c0c */ /* 0x000fda000bf05300 */
[----:B------:R-:W-:Y:S05]  /*0740*/  @!P0 BRA `(.L_x_5) ;  /* 0x00000000000c8947 */ /* 0x000fea0003800000 */
[----:B------:R-:W0:Y:S02]  /*0750*/  LDC.64 R88, c[0x0][0x588] ;  /* 0x00016200ff587b82 */ /* 0x000e240000000a00 */
[----:B0-----:R0:W5:Y:S01]  /*0760*/  LDG.E R88, desc[UR36][R88.64] ;  /* 0x0000002458587981 */ /* 0x001162000c1e1900 */
[----:B------:R-:W-:Y:S05]  /*0770*/  BRA `(.L_x_4) ;  /* 0x0000000000087947 */ /* 0x000fea0003800000 */
.L_x_5:
[----:B------:R-:W-:Y:S02]  /*0780*/  ULDC UR4, c[0x0][0x580] ;  /* 0x0001600000047ab9 */ /* 0x000fe40000000800 */
[----:B------:R-:W-:-:S07]  /*0790*/  IMAD.U32 R88, RZ, RZ, UR4 ;  /* 0x00000004ff587e24 */ /* 0x000fce000f8e00ff */
.L_x_4:
[----:B------:R-:W-:Y:S02]  /*07a0*/  ULDC.64 UR4, c[0x0][0x5a0] ;  /* 0x0001680000047ab9 */ /* 0x000fe40000000a00 */
[----:B------:R-:W-:-:S04]  /*07b0*/  ISETP.NE.U32.AND P0, PT, RZ, UR4, PT ;  /* 0x00000004ff007c0c */ /* 0x000fc8000bf05070 */
[----:B------:R-:W-:-:S13]  /*07c0*/  ISETP.NE.AND.EX P0, PT, RZ, UR5, PT, P0 ;  /* 0x00000005ff007c0c */ /* 0x000fda000bf05300 */
[----:B------:R-:W-:Y:S05]  /*07d0*/  @!P0 BRA `(.L_x_6) ;  /* 0x00000000001c8947 */ /* 0x000fea0003800000 */
[----:B-1----:R-:W1:Y:S02]  /*07e0*/  LDC.64 R2, c[0x0][0x5a0] ;  /* 0x00016800ff027b82 */ /* 0x002e640000000a00 */
[----:B-1----:R-:W2:Y:S02]  /*07f0*/  LDG.E.64 R2, desc[UR36][R2.64] ;  /* 0x0000002402027981 */ /* 0x002ea4000c1e1b00 */
[----:B--2---:R-:W-:-:S04]  /*0800*/  ISETP.NE.U32.AND P0, PT, R2, RZ, PT ;  /* 0x000000ff0200720c */ /* 0x004fc80003f05070 */
[----:B------:R-:W-:-:S13]  /*0810*/  ISETP.NE.AND.EX P0, PT, R3, RZ, PT, P0 ;  /* 0x000000ff0300720c */ /* 0x000fda0003f05300 */
[----:B------:R-:W-:Y:S05]  /*0820*/  @!P0 BRA `(.L_x_6) ;  /* 0x0000000000088947 */ /* 0x000fea0003800000 */
[----:B0-----:R2:W5:Y:S01]  /*0830*/  LD.E R89, desc[UR36][R2.64] ;  /* 0x0000002402597980 */ /* 0x001562000c101900 */
[----:B------:R-:W-:Y:S05]  /*0840*/  BRA `(.L_x_7) ;  /* 0x0000000000247947 */ /* 0x000fea0003800000 */
.L_x_6:
[----:B------:R-:W-:Y:S02]  /*0850*/  ULDC.64 UR4, c[0x0][0x590] ;  /* 0x0001640000047ab9 */ /* 0x000fe40000000a00 */
[----:B------:R-:W-:-:S04]  /*0860*/  ISETP.NE.U32.AND P0, PT, RZ, UR4, PT ;  /* 0x00000004ff007c0c */ /* 0x000fc8000bf05070 */
[----:B------:R-:W-:-:S13]  /*0870*/  ISETP.NE.AND.EX P0, PT, RZ, UR5, PT, P0 ;  /* 0x00000005ff007c0c */ /* 0x000fda000bf05300 */
[----:B------:R-:W-:Y:S05]  /*0880*/  @!P0 BRA `(.L_x_8) ;  /* 0x00000000000c8947 */ /* 0x000fea0003800000 */
[----:B-1----:R-:W0:Y:S02]  /*0890*/  LDC.64 R2, c[0x0][0x590] ;  /* 0x00016400ff027b82 */ /* 0x002e240000000a00 */
[----:B0-----:R0:W5:Y:S01]  /*08a0*/  LDG.E R89, desc[UR36][R2.64] ;  /* 0x0000002402597981 */ /* 0x001162000c1e1900 */
[----:B------:R-:W-:Y:S05]  /*08b0*/  BRA `(.L_x_7) ;  /* 0x0000000000087947 */ /* 0x000fea0003800000 */
.L_x_8:
[----:B------:R-:W-:Y:S02]  /*08c0*/  ULDC UR4, c[0x0][0x584] ;  /* 0x0001610000047ab9 */ /* 0x000fe40000000800 */
[----:B0-----:R-:W-:-:S07]  /*08d0*/  IMAD.U32 R89, RZ, RZ, UR4 ;  /* 0x00000004ff597e24 */ /* 0x001fce000f8e00ff */
.L_x_7:
[----:B012---:R-:W0:Y:S01]  /*08e0*/  LDC R2, c[0x0][0x65c] ;  /* 0x00019700ff027b82 */ /* 0x007e220000000800 */
[----:B------:R-:W1:Y:S01]  /*08f0*/  S2R R15, SR_CTAID.Y ;  /* 0x00000000000f7919 */ /* 0x000e620000002600 */
[----:B------:R-:W-:Y:S01]  /*0900*/  ULDC UR6, c[0x0][0x28c] ;  /* 0x0000a30000067ab9 */ /* 0x000fe20000000800 */
[----:B------:R-:W-:Y:S01]  /*0910*/  ISETP.NE.AND P0, PT, R7, 0x2, PT ;  /* 0x000000020700780c */ /* 0x000fe20003f05270 */
[----:B------:R-:W-:Y:S01]  /*0920*/  UIADD3 UR6, UR6, 0x1f, URZ ;  /* 0x0000001f06067890 */ /* 0x000fe2000fffe03f */
[----:B------:R-:W2:Y:S01]  /*0930*/  S2R R6, SR_CTAID.X ;  /* 0x0000000000067919 */ /* 0x000ea20000002500 */
[----:B------:R-:W-:Y:S01]  /*0940*/  UMOV UR39, URZ ;  /* 0x0000003f00277c82 */ /* 0x000fe20008000000 */
[----:B------:R-:W-:Y:S01]  /*0950*/  UMOV UR38, URZ ;  /* 0x0000003f00267c82 */ /* 0x000fe20008000000 */
[----:B------:R-:W-:Y:S01]  /*0960*/  USHF.R.S32.HI UR7, URZ, 0x1f, UR6 ;  /* 0x0000001f3f077899 */ /* 0x000fe20008011406 */
[----:B------:R-:W-:-:S03]  /*0970*/  ULDC.64 UR8, c[0x0][0x650] ;  /* 0x0001940000087ab9 */ /* 0x000fc60000000a00 */
[----:B------:R-:W-:-:S04]  /*0980*/  ULEA.HI UR7, UR7, UR6, URZ, 0x5 ;  /* 0x0000000607077291 */ /* 0x000fc8000f8f283f */
[----:B------:R-:W-:Y:S01]  /*0990*/  USHF.R.S32.HI UR40, URZ, 0x5, UR7 ;  /* 0x000000053f287899 */ /* 0x000fe20008011407 */
[----:B0-----:R-:W-:-:S13]  /*09a0*/  ISETP.NE.AND P1, PT, R2, 0x1, PT ;  /* 0x000000010200780c */ /* 0x001fda0003f25270 */
[----:B------:R-:W2:Y:S01]  /*09b0*/  @P1 LDC R17, c[0x0][0x10] ;  /* 0x00000400ff111b82 */ /* 0x000ea20000000800 */
[----:B-1----:R-:W-:Y:S02]  /*09c0*/  @P1 IMAD.MOV.U32 R8, RZ, RZ, R15 ;  /* 0x000000ffff081224 */ /* 0x002fe400078e000f */
[----:B------:R-:W-:Y:S02]  /*09d0*/  @P1 IMAD.MOV.U32 R9, RZ, RZ, RZ ;  /* 0x000000ffff091224 */ /* 0x000fe400078e00ff */
[----:B------:R-:W-:-:S03]  /*09e0*/  @P1 IMAD.MOV.U32 R7, RZ, RZ, RZ ;  /* 0x000000ffff071224 */ /* 0x000fc600078e00ff */
[----:B------:R-:W0:Y:S01]  /*09f0*/  @!P1 LDC R3, c[0x0][0xc] ;  /* 0x00000300ff039b82 */ /* 0x000e220000000800 */
[----:B------:R-:W-:Y:S01]  /*0a00*/  ULDC UR4, c[0x0][0xc] ;  /* 0x0000030000047ab9 */ /* 0x000fe20000000800 */
[----:B------:R-:W-:Y:S02]  /*0a10*/  ULDC UR5, c[0x0][0x10] ;  /* 0x0000040000057ab9 */ /* 0x000fe40000000800 */
[----:B------:R-:W-:-:S04]  /*0a20*/  UIMAD.WIDE.U32 UR4, UR4, UR5, URZ ;  /* 0x00000005040472a5 */ /* 0x000fc8000f8e003f */
[----:B------:R-:W1:Y:S01]  /*0a30*/  LDC R0, c[0x0][0x14] ;  /* 0x00000500ff007b82 */ /* 0x000e620000000800 */
[----:B--2---:R-:W-:-:S04]  /*0a40*/  @P1 IMAD.WIDE.U32 R16, R6, R17, R8 ;  /* 0x0000001106101225 */ /* 0x004fc800078e0008 */
[----:B------:R-:W-:Y:S02]  /*0a50*/  @P1 IMAD.IADD R17, R17, 0x1, R7 ;  /* 0x0000000111111824 */ /* 0x000fe400078e0207 */
[----:B------:R-:W-:Y:S02]  /*0a60*/  IMAD.MOV.U32 R7, RZ, RZ, RZ ;  /* 0x000000ffff077224 */ /* 0x000fe400078e00ff */
[----:B0-----:R-:W-:-:S04]  /*0a70*/  @!P1 IMAD.WIDE.U32 R8, R3, R15, R6 ;  /* 0x0000000f03089225 */ /* 0x001fc800078e0006 */
[----:B------:R-:W-:Y:S02]  /*0a80*/  @!P1 IMAD.MOV.U32 R16, RZ, RZ, R8 ;  /* 0x000000ffff109224 */ /* 0x000fe400078e0008 */
[----:B-1----:R-:W-:-:S04]  /*0a90*/  IMAD.WIDE.U32 R10, R0, UR4, RZ ;  /* 0x00000004000a7c25 */ /* 0x002fc8000f8e00ff */
[----:B------:R-:W-:Y:S01]  /*0aa0*/  IMAD R3, R0, UR5, RZ ;  /* 0x0000000500037c24 */ /* 0x000fe2000f8e02ff */
[----:B------:R0:W-:Y:S01]  /*0ab0*/  STL.64 [R1], R10 ;  /* 0x0000000a01007387 */ /* 0x0001e20000100a00 */
[----:B------:R-:W-:Y:S02]  /*0ac0*/  @!P1 IMAD.MOV.U32 R17, RZ, RZ, R9 ;  /* 0x000000ffff119224 */ /* 0x000fe400078e0009 */
[----:B------:R-:W-:Y:S01]  /*0ad0*/  IMAD.IADD R0, R11, 0x1, R3 ;  /* 0x000000010b007824 */ /* 0x000fe200078e0203 */
[----:B------:R-:W-:Y:S06]  /*0ae0*/  @P0 BRA `(.L_x_9) ;  /* 0x0000000000200947 */ /* 0x000fec0003800000 */
[----:B------:R-:W-:Y:S01]  /*0af0*/  UISETP.GE.U32.AND UP0, UPT, UR40, 0x3, UPT ;  /* 0x000000032800788c */ /* 0x000fe2000bf06070 */
[----:B------:R-:W-:Y:S01]  /*0b00*/  IADD3 R16, P0, R16, R10, RZ ;  /* 0x0000000a10107210 */ /* 0x000fe20007f1e0ff */
[----:B------:R-:W-:Y:S01]  /*0b10*/  UIMAD.WIDE.U32 UR4, UR40, -0x55555555, URZ ;  /* 0xaaaaaaab280478a5 */ /* 0x000fe2000f8e003f */
[----:B------:R-:W-:-:S03]  /*0b20*/  UMOV UR38, URZ ;  /* 0x0000003f00267c82 */ /* 0x000fc60008000000 */
[----:B------:R-:W-:Y:S01]  /*0b30*/  USHF.R.U32.HI UR4, URZ, 0x1, UR5 ;  /* 0x000000013f047899 */ /* 0x000fe20008011605 */
[----:B------:R-:W-:-:S03]  /*0b40*/  IMAD.X R17, R0, 0x1, R17, P0 ;  /* 0x0000000100117824 */ /* 0x000fc600000e0611 */
[----:B------:R-:W-:Y:S02]  /*0b50*/  UIMAD UR39, UR4, -0x3, UR40 ;  /* 0xfffffffd042778a4 */ /* 0x000fe4000f8e0228 */
[----:B------:R-:W-:-:S12]  /*0b60*/  @UP0 ULOP3.LUT UR38, UR4, 0x1, URZ, 0xc0, !UPT ;  /* 0x0000000104260892 */ /* 0x000fd8000f8ec03f */
.L_x_9:
[----:B------:R-:W-:Y:S01]  /*0b70*/  ISETP.GE.U32.AND P0, PT, R16, UR8, PT ;  /* 0x0000000810007c0c */ /* 0x000fe2000bf06070 */
[----:B------:R-:W-:Y:S01]  /*0b80*/  IMAD.MOV.U32 R22, RZ, RZ, -0x1 ;  /* 0xffffffffff167424 */ /* 0x000fe200078e00ff */
[----:B------:R-:W-:Y:S01]  /*0b90*/  PRMT R3, RZ, 0x7610, R3 ;  /* 0x00007610ff037816 */ /* 0x000fe20000000003 */
[----:B------:R-:W-:Y:S01]  /*0ba0*/  IMAD.MOV.U32 R19, RZ, RZ, -0x1 ;  /* 0xffffffffff137424 */ /* 0x000fe200078e00ff */
[----:B------:R-:W-:Y:S01]  /*0bb0*/  ISETP.GE.U32.AND.EX P0, PT, R17, UR9, PT, P0 ;  /* 0x0000000911007c0c */ /* 0x000fe2000bf06100 */
[----:B------:R-:W-:-:S12]  /*0bc0*/  IMAD.MOV.U32 R18, RZ, RZ, -0x1 ;  /* 0xffffffffff127424 */ /* 0x000fd800078e00ff */
[----:B------:R-:W-:Y:S05]  /*0bd0*/  @P0 BRA `(.L_x_10) ;  /* 0x0000000400580947 */ /* 0x000fea0003800000 */
[----:B------:R-:W1:Y:S01]  /*0be0*/  LDC.64 R20, c[0x0][0x628] ;  /* 0x00018a00ff147b82 */ /* 0x000e620000000a00 */
[----:B------:R-:W-:Y:S02]  /*0bf0*/  IMAD.MOV.U32 R8, RZ, RZ, R16 ;  /* 0x000000ffff087224 */ /* 0x000fe400078e0010 */
[----:B------:R-:W-:-:S05]  /*0c00*/  IMAD.MOV.U32 R9, RZ, RZ, R17 ;  /* 0x000000ffff097224 */ /* 0x000fca00078e0011 */
[----:B------:R-:W2:Y:S08]  /*0c10*/  LDC R18, c[0x0][0x630] ;  /* 0x00018c00ff127b82 */ /* 0x000eb00000000800 */
[----:B------:R-:W3:Y:S01]  /*0c20*/  LDC.64 R24, c[0x0][0x620] ;  /* 0x00018800ff187b82 */ /* 0x000ee20000000a00 */
[----:B-1----:R-:W-:-:S04]  /*0c30*/  ISETP.NE.U32.AND P0, PT, R20, RZ, PT ;  /* 0x000000ff1400720c */ /* 0x002fc80003f05070 */
[----:B------:R-:W-:-:S13]  /*0c40*/  ISETP.NE.AND.EX P0, PT, R21, RZ, PT, P0 ;  /* 0x000000ff1500720c */ /* 0x000fda0003f05300 */
[----:B--23--:R-:W-:Y:S05]  /*0c50*/  @!P0 BRA `(.L_x_11) ;  /* 0x0000000000288947 */ /* 0x00cfea0003800000 */
[----:B------:R-:W1:Y:S02]  /*0c60*/  LDC R3, c[0x0][0x634] ;  /* 0x00018d00ff037b82 */ /* 0x000e640000000800 */
[----:B-1----:R-:W-:-:S05]  /*0c70*/  IADD3 R3, P0, R16, R3, RZ ;  /* 0x0000000310037210 */ /* 0x002fca0007f1e0ff */
[----:B------:R-:W-:-:S04]  /*0c80*/  IMAD.X R19, RZ, RZ, R17, P0 ;  /* 0x000000ffff137224 */ /* 0x000fc800000e0611 */
[----:B------:R-:W-:-:S04]  /*0c90*/  IMAD.WIDE.U32 R8, R19, R20, RZ ;  /* 0x0000001413087225 */ /* 0x000fc800078e00ff */
[----:B0-----:R-:W-:-:S04]  /*0ca0*/  IMAD.WIDE.U32 R10, P0, R3, R21, R8 ;  /* 0x00000015030a7225 */ /* 0x001fc80007800008 */
[----:B------:R-:W-:-:S04]  /*0cb0*/  IMAD.WIDE.U32 R8, R3, R20, RZ ;  /* 0x0000001403087225 */ /* 0x000fc800078e00ff */
[----:B------:R-:W-:Y:S01]  /*0cc0*/  IMAD.X R13, RZ, RZ, RZ, P0 ;  /* 0x000000ffff0d7224 */ /* 0x000fe200000e06ff */
[----:B------:R-:W-:Y:S01]  /*0cd0*/  IADD3 RZ, P0, R9, R10, RZ ;  /* 0x0000000a09ff7210 */ /* 0x000fe20007f1e0ff */
[----:B------:R-:W-:-:S04]  /*0ce0*/  IMAD.MOV.U32 R12, RZ, RZ, R11 ;  /* 0x000000ffff0c7224 */ /* 0x000fc800078e000b */
[----:B------:R-:W-:-:S08]  /*0cf0*/  IMAD.WIDE.U32.X R8, R19, R21, R12, P0 ;  /* 0x0000001513087225 */ /* 0x000fd000000e040c */
.L_x_11:
[-CC-:B------:R-:W-:Y:S01]  /*0d00*/  SHF.R.U64 R30, R8, R18.reuse, R9.reuse ;  /* 0x00000012081e7219 */ /* 0x180fe20000001209 */
[----:B------:R-:W1:Y:S01]  /*0d10*/  LDC R12, c[0x0][0x618] ;  /* 0x00018600ff0c7b82 */ /* 0x000e620000000800 */
[----:B------:R-:W-:Y:S01]  /*0d20*/  SHF.R.U32.HI R7, RZ, R18, R9 ;  /* 0x00000012ff077219 */ /* 0x000fe20000011609 */
[----:B------:R-:W-:Y:S01]  /*0d30*/  ULDC UR4, c[0x0][0x150] ;  /* 0x0000540000047ab9 */ /* 0x000fe20000000800 */
[----:B0-----:R-:W-:Y:S02]  /*0d40*/  IADD3 R11, P0, RZ, -R30, RZ ;  /* 0x8000001eff0b7210 */ /* 0x001fe40007f1e0ff */
[----:B------:R-:W-:-:S03]  /*0d50*/  I2FP.F32.U32 R3, R6 ;  /* 0x0000000600037245 */ /* 0x000fc60000201000 */
[----:B------:R-:W0:Y:S01]  /*0d60*/  LDC.64 R26, c[0x0][0x640] ;  /* 0x00019000ff1a7b82 */ /* 0x000e220000000a00 */
[----:B------:R-:W-:Y:S02]  /*0d70*/  IMAD.X R13, RZ, RZ, ~R7, P0 ;  /* 0x000000ffff0d7224 */ /* 0x000fe400000e0e07 */
[----:B------:R-:W-:Y:S01]  /*0d80*/  FMUL R3, R3, UR4 ;  /* 0x0000000403037c20 */ /* 0x000fe20008400000 */
[----:B------:R-:W-:Y:S01]  /*0d90*/  IMAD.WIDE.U32 R8, R11, R24, R16 ;  /* 0x000000180b087225 */ /* 0x000fe200078e0010 */
[----:B------:R-:W-:-:S03]  /*0da0*/  ULDC UR4, c[0x0][0x154] ;  /* 0x0000550000047ab9 */ /* 0x000fc60000000800 */
[----:B------:R-:W-:Y:S01]  /*0db0*/  IMAD R10, R13, R24, RZ ;  /* 0x000000180d0a7224 */ /* 0x000fe200078e02ff */
[----:B------:R-:W2:Y:S01]  /*0dc0*/  LDC R7, c[0x0][0x144] ;  /* 0x00005100ff077b82 */ /* 0x000ea20000000800 */
[----:B------:R-:W3:Y:S02]  /*0dd0*/  F2I.U32.TRUNC.NTZ R3, R3 ;  /* 0x0000000300037305 */ /* 0x000ee4000020f000 */
[----:B------:R-:W-:-:S04]  /*0de0*/  IMAD R11, R11, R25, R10 ;  /* 0x000000190b0b7224 */ /* 0x000fc800078e020a */
[----:B------:R-:W-:Y:S01]  /*0df0*/  IMAD.IADD R9, R9, 0x1, R11 ;  /* 0x0000000109097824 */ /* 0x000fe200078e020b */
[----:B------:R-:W4:Y:S01]  /*0e00*/  LDC R18, c[0x0][0x608] ;  /* 0x00018200ff127b82 */ /* 0x000f220000000800 */
[----:B------:R-:W-:-:S03]  /*0e10*/  IMAD.MOV.U32 R11, RZ, RZ, -0x1 ;  /* 0xffffffffff0b7424 */ /* 0x000fc600078e00ff */
[-C--:B-1----:R-:W-:Y:S02]  /*0e20*/  SHF.R.U64 R22, R8, R12.reuse, R9 ;  /* 0x0000000c08167219 */ /* 0x082fe40000001209 */
[----:B------:R-:W-:Y:S02]  /*0e30*/  I2FP.F32.U32 R8, R15 ;  /* 0x0000000f00087245 */ /* 0x000fe40000201000 */
[----:B------:R-:W1:Y:S01]  /*0e40*/  LDC R24, c[0x0][0x658] ;  /* 0x00019600ff187b82 */ /* 0x000e620000000800 */
[----:B0-----:R-:W-:Y:S01]  /*0e50*/  ISETP.NE.U32.AND P0, PT, R26, RZ, PT ;  /* 0x000000ff1a00720c */ /* 0x001fe20003f05070 */
[----:B---3--:R-:W-:Y:S01]  /*0e60*/  IMAD.MOV R10, RZ, RZ, -R3 ;  /* 0x000000ffff0a7224 */ /* 0x008fe200078e0a03 */
[----:B------:R-:W-:Y:S01]  /*0e70*/  SHF.R.U32.HI R9, RZ, R12, R9 ;  /* 0x0000000cff097219 */ /* 0x000fe20000011609 */
[----:B------:R-:W-:Y:S01]  /*0e80*/  FMUL R8, R8, UR4 ;  /* 0x0000000408087c20 */ /* 0x000fe20008400000 */
[----:B------:R-:W-:-:S03]  /*0e90*/  ISETP.NE.AND.EX P0, PT, R27, RZ, PT, P0 ;  /* 0x000000ff1b00720c */ /* 0x000fc60003f05300 */
[----:B------:R-:W0:Y:S01]  /*0ea0*/  LDC R20, c[0x0][0x148] ;  /* 0x00005200ff147b82 */ /* 0x000e220000000800 */
[----:B--2---:R-:W-:-:S07]  /*0eb0*/  IMAD R3, R7, R10, R6 ;  /* 0x0000000a07037224 */ /* 0x004fce00078e0206 */
[----:B------:R-:W2:Y:S01]  /*0ec0*/  LDC R21, c[0x0][0x600] ;  /* 0x00018000ff157b82 */ /* 0x000ea20000000800 */
[-CC-:B----4-:R-:W-:Y:S02]  /*0ed0*/  SHF.R.U64 R32, R22, R18.reuse, R9.reuse ;  /* 0x0000001216207219 */ /* 0x190fe40000001209 */
[----:B------:R-:W-:Y:S01]  /*0ee0*/  SHF.R.U32.HI R7, RZ, R18, R9 ;  /* 0x00000012ff077219 */ /* 0x000fe20000011609 */
[----:B------:R-:W-:Y:S01]  /*0ef0*/  IMAD.MOV.U32 R9, RZ, RZ, 0x1 ;  /* 0x00000001ff097424 */ /* 0x000fe200078e00ff */
[----:B------:R3:W4:Y:S03]  /*0f00*/  F2I.U32.TRUNC.NTZ R18, R8 ;  /* 0x0000000800127305 */ /* 0x000726000020f000 */
[----:B------:R-:W0:Y:S01]  /*0f10*/  LDC R25, c[0x0][0x648] ;  /* 0x00019200ff197b82 */ /* 0x000e220000000800 */
[-C--:B-1----:R-:W-:Y:S02]  /*0f20*/  SHF.L.U32 R6, R11, R24.reuse, RZ ;  /* 0x000000180b067219 */ /* 0x082fe400000006ff */
[----:B------:R-:W-:-:S02]  /*0f30*/  SHF.R.U64 R34, R32, R24, R7 ;  /* 0x0000001820227219 */ /* 0x000fc40000001207 */
[----:B------:R-:W-:Y:S02]  /*0f40*/  LOP3.LUT R13, RZ, R6, RZ, 0x33, !PT ;  /* 0x00000006ff0d7212 */ /* 0x000fe400078e33ff */
[-C--:B------:R-:W-:Y:S01]  /*0f50*/  SHF.R.U32.HI R7, RZ, R24.reuse, R7 ;  /* 0x00000018ff077219 */ /* 0x080fe20000011607 */
[----:B------:R-:W1:Y:S01]  /*0f60*/  LDC R29, c[0x0][0x638] ;  /* 0x00018e00ff1d7b82 */ /* 0x000e620000000800 */
[----:B------:R-:W-:Y:S01]  /*0f70*/  SHF.L.U32 R12, R9, R24, RZ ;  /* 0x00000018090c7219 */ /* 0x000fe200000006ff */
[----:B------:R-:W-:-:S06]  /*0f80*/  IMAD.MOV.U32 R6, RZ, RZ, R34 ;  /* 0x000000ffff067224 */ /* 0x000fcc00078e0022 */
[----:B------:R-:W0:Y:S01]  /*0f90*/  LDC R28, c[0x0][0x610] ;  /* 0x00018400ff1c7b82 */ /* 0x000e220000000800 */
[----:B---34-:R-:W-:Y:S05]  /*0fa0*/  @!P0 BRA `(.L_x_12) ;  /* 0x0000000000288947 */ /* 0x018fea0003800000 */
[----:B------:R-:W3:Y:S02]  /*0fb0*/  LDC R11, c[0x0][0x64c] ;  /* 0x00019300ff0b7b82 */ /* 0x000ee40000000800 */
[----:B---3--:R-:W-:-:S05]  /*0fc0*/  IADD3 R11, P0, R34, R11, RZ ;  /* 0x0000000b220b7210 */ /* 0x008fca0007f1e0ff */
[----:B------:R-:W-:-:S04]  /*0fd0*/  IMAD.X R19, RZ, RZ, R7, P0 ;  /* 0x000000ffff137224 */ /* 0x000fc800000e0607 */
[----:B------:R-:W-:-:S04]  /*0fe0*/  IMAD.WIDE.U32 R6, R19, R26, RZ ;  /* 0x0000001a13067225 */ /* 0x000fc800078e00ff */
[----:B------:R-:W-:-:S04]  /*0ff0*/  IMAD.WIDE.U32 R8, P0, R11, R27, R6 ;  /* 0x0000001b0b087225 */ /* 0x000fc80007800006 */
[----:B------:R-:W-:-:S04]  /*1000*/  IMAD.WIDE.U32 R6, R11, R26, RZ ;  /* 0x0000001a0b067225 */ /* 0x000fc800078e00ff */
[----:B------:R-:W-:Y:S01]  /*1010*/  IMAD.X R11, RZ, RZ, RZ, P0 ;  /* 0x000000ffff0b7224 */ /* 0x000fe200000e06ff */
[----:B------:R-:W-:Y:S01]  /*1020*/  IADD3 RZ, P0, R7, R8, RZ ;  /* 0x0000000807ff7210 */ /* 0x000fe20007f1e0ff */
[----:B------:R-:W-:-:S04]  /*1030*/  IMAD.MOV.U32 R10, RZ, RZ, R9 ;  /* 0x000000ffff0a7224 */ /* 0x000fc800078e0009 */
[----:B------:R-:W-:-:S08]  /*1040*/  IMAD.WIDE.U32.X R6, R19, R27, R10, P0 ;  /* 0x0000001b13067225 */ /* 0x000fd000000e040a */
.L_x_12:
[----:B0-----:R-:W-:Y:S01]  /*1050*/  SHF.R.U64 R6, R6, R25, R7 ;  /* 0x0000001906067219 */ /* 0x001fe20000001207 */
[----:B--2---:R-:W-:Y:S01]  /*1060*/  VIADD R7, R21, 0xffffffff ;  /* 0xffffffff15077836 */ /* 0x004fe20000000000 */
[----:B------:R-:W-:Y:S01]  /*1070*/  LOP3.LUT R13, R32, R13, RZ, 0xc0, !PT ;  /* 0x0000000d200d7212 */ /* 0x000fe200078ec0ff */
[----:B------:R-:W-:Y:S02]  /*1080*/  IMAD.MOV R18, RZ, RZ, -R18 ;  /* 0x000000ffff127224 */ /* 0x000fe400078e0a12 */
[----:B------:R-:W-:Y:S01]  /*1090*/  IMAD.MOV R8, RZ, RZ, -R6 ;  /* 0x000000ffff087224 */ /* 0x000fe200078e0a06 */
[----:B------:R-:W-:Y:S01]  /*10a0*/  LOP3.LUT R7, R22, R7, RZ, 0xc0, !PT ;  /* 0x0000000716077212 */ /* 0x000fe200078ec0ff */
[----:B------:R-:W-:Y:S02]  /*10b0*/  IMAD R12, R12, R6, R13 ;  /* 0x000000060c0c7224 */ /* 0x000fe400078e020d */
[----:B------:R-:W-:Y:S02]  /*10c0*/  @P1 IMAD R3, R20, R18, R15 ;  /* 0x0000001214031224 */ /* 0x000fe400078e020f */
[----:B-1----:R-:W-:-:S02]  /*10d0*/  IMAD R6, R8, R29, R34 ;  /* 0x0000001d08067224 */ /* 0x002fc400078e0222 */
[----:B------:R-:W-:Y:S02]  /*10e0*/  IMAD R22, R12, R28, R3 ;  /* 0x0000001c0c167224 */ /* 0x000fe400078e0203 */
[----:B------:R-:W-:Y:S02]  /*10f0*/  IMAD R7, R6, R21, R7 ;  /* 0x0000001506077224 */ /* 0x000fe400078e0207 */
[----:B------:R-:W-:Y:S02]  /*1100*/  IMAD.MOV.U32 R3, RZ, RZ, 0x1 ;  /* 0x00000001ff037424 */ /* 0x000fe400078e00ff */
[----:B------:R-:W-:Y:S01]  /*1110*/  IMAD.MOV.U32 R18, RZ, RZ, R30 ;  /* 0x000000ffff127224 */ /* 0x000fe200078e001e */
[----:B------:R-:W-:Y:S02]  /*1120*/  SEL R19, R7, R22, !P1 ;  /* 0x0000001607137207 */ /* 0x000fe40004800000 */
[----:B------:R-:W-:-:S07]  /*1130*/  SEL R22, R22, R7, !P1 ;  /* 0x0000000716167207 */ /* 0x000fce0004800000 */
.L_x_10:
[----:B------:R-:W-:Y:S05]  /*1140*/  @!P2 BRA `(.L_x_13) ;  /* 0x00000044005ca947 */ /* 0x000fea0003800000 */
[----:B------:R-:W-:-:S13]  /*1150*/  ISETP.GT.U32.AND P0, PT, R31, 0x1, PT ;  /* 0x000000011f00780c */ /* 0x000fda0003f04070 */
[----:B------:R-:W-:Y:S05]  /*1160*/  @P0 EXIT ;  /* 0x000000000000094d */ /* 0x000fea0003800000 */
.L_x_14:
[----:B------:R-:W-:-:S08]  /*1170*/  NOP ;  /* 0x0000000000007918 */ /* 0x000fd00000000000 */
[----:B------:R-:W1:Y:S02]  /*1180*/  USETMAXREG.TRY_ALLOC.CTAPOOL UP0, 0xe8 ;  /* 0x000000e8000079c8 */ /* 0x000e640008000600 */
[----:B-1----:R-:W-:-:S13]  /*1190*/  PLOP3.LUT P0, PT, PT, PT, UP0, 0x80, 0x0 ;  /* 0x000000000000781c */ /* 0x002fda0003f0f008 */
[----:B------:R-:W-:Y:S05]  /*11a0*/  @!P0 BRA `(.L_x_14) ;  /* 0xfffffffc00f08947 */ /* 0x000fea000383ffff */
[----:B------:R-:W-:-:S13]  /*11b0*/  LOP3.LUT P0, RZ, R3, 0xff, RZ, 0xc0, !PT ;  /* 0x000000ff03ff7812 */ /* 0x000fda000780c0ff */
[----:B------:R-:W-:Y:S05]  /*11c0*/  @!P0 EXIT ;  /* 0x000000000000894d */ /* 0x000fea0003800000 */
[----:B------:R-:W2:Y:S01]  /*11d0*/  LDL.64 R8, [R1] ;  /* 0x0000000001087983 */ /* 0x000ea20000100a00 */
[----:B------:R-:W-:Y:S01]  /*11e0*/  SHF.R.S32.HI R3, RZ, 0x1f, R4 ;  /* 0x0000001fff037819 */ /* 0x000fe20000011404 */
[----:B------:R-:W1:Y:S01]  /*11f0*/  S2UR UR4, SR_CgaCtaId ;  /* 0x00000000000479c3 */ /* 0x000e620000008800 */
[----:B------:R-:W-:Y:S01]  /*1200*/  UMOV UR41, 0x400 ;  /* 0x0000040000297882 */ /* 0x000fe20000000000 */
[----:B------:R-:W-:Y:S01]  /*1210*/  UISETP.LT.AND UP0, UPT, UR40, 0x1, UPT ;  /* 0x000000012800788c */ /* 0x000fe2000bf01270 */
[CC--:B------:R-:W-:Y:S01]  /*1220*/  LEA.HI R5, R3.reuse, R4.reuse, RZ, 0x2 ;  /* 0x0000000403057211 */ /* 0x0c0fe200078f10ff */
[----:B------:R-:W-:Y:S01]  /*1230*/  UIADD3 UR5, UR43, -0x1, URZ ;  /* 0xffffffff2b057890 */ /* 0x000fe2000fffe03f */
[----:B------:R-:W-:Y:S01]  /*1240*/  LEA.HI R3, R3, R4, RZ, 0x5 ;  /* 0x0000000403037211 */ /* 0x000fe200078f28ff */
[----:B------:R-:W-:Y:S01]  /*1250*/  USEL UR42, UR40, 0x1, UP0 ;  /* 0x00000001282a7887 */ /* 0x000fe20008000000 */
[--C-:B------:R-:W-:Y:S01]  /*1260*/  SHF.R.S32.HI R90, RZ, 0x2, R5.reuse ;  /* 0x00000002ff5a7819 */ /* 0x100fe20000011405 */
[----:B------:R-:W3:Y:S01]  /*1270*/  LDC R94, c[0x0][0x658] ;  /* 0x00019600ff5e7b82 */ /* 0x000ee20000000800 */
[----:B------:R-:W-:Y:S01]  /*1280*/  SHF.R.S32.HI R7, RZ, 0x1f, R5 ;  /* 0x0000001fff077819 */ /* 0x000fe20000011405 */
[----:B------:R-:W-:Y:S01]  /*1290*/  UISETP.NE.AND UP0, UPT, UR5, URZ, UPT ;  /* 0x0000003f0500728c */ /* 0x000fe2000bf05270 */
[----:B------:R-:W-:Y:S01]  /*12a0*/  SHF.R.S32.HI R3, RZ, 0x5, R3 ;  /* 0x00000005ff037819 */ /* 0x000fe20000011403 */
[----:B------:R-:W-:Y:S01]  /*12b0*/  ULDC UR8, c[0x0][0x284] ;  /* 0x0000a10000087ab9 */ /* 0x000fe20000000800 */
[----:B------:R-:W-:Y:S01]  /*12c0*/  LEA.HI R7, R7, R90, RZ, 0x3 ;  /* 0x0000005a07077211 */ /* 0x000fe200078f18ff */
[----:B------:R-:W-:Y:S01]  /*12d0*/  USEL UR7, URZ, 0x1, UP0 ;  /* 0x000000013f077887 */ /* 0x000fe20008000000 */
[----:B------:R-:W-:Y:S01]  /*12e0*/  LOP3.LUT R5, R5, 0xfffffffc, RZ, 0xc0, !PT ;  /* 0xfffffffc05057812 */ /* 0x000fe200078ec0ff */
[----:B------:R-:W4:Y:S01]  /*12f0*/  LDC R6, c[0x0][0x288] ;  /* 0x0000a200ff067b82 */ /* 0x000f220000000800 */
[----:B------:R-:W-:Y:S01]  /*1300*/  LOP3.LUT R7, R7, 0xfffffff8, RZ, 0xc0, !PT ;  /* 0xfffffff807077812 */ /* 0x000fe200078ec0ff */
[----:B------:R-:W-:-:S02]  /*1310*/  USHF.L.U32 UR48, UR40, 0x1, URZ ;  /* 0x0000000128307899 */ /* 0x000fc4000800063f */
[----:B------:R-:W-:Y:S01]  /*1320*/  IMAD.IADD R5, R4, 0x1, -R5 ;  /* 0x0000000104057824 */ /* 0x000fe200078e0a05 */
[----:B------:R-:W-:Y:S01]  /*1330*/  UIADD3 UR42, -UR42, UR40, URZ ;  /* 0x000000282a2a7290 */ /* 0x000fe2000fffe13f */
[----:B------:R-:W-:Y:S01]  /*1340*/  IMAD.IADD R90, R90, 0x1, -R7 ;  /* 0x000000015a5a7824 */ /* 0x000fe200078e0a07 */
[----:B-1----:R-:W-:Y:S01]  /*1350*/  ULEA UR41, UR4, UR41, 0x18 ;  /* 0x0000002904297291 */ /* 0x002fe2000f8ec03f */
[----:B------:R-:W-:Y:S01]  /*1360*/  IMAD.MOV.U32 R7, RZ, RZ, 0x1 ;  /* 0x00000001ff077424 */ /* 0x000fe200078e00ff */
[----:B------:R-:W-:Y:S02]  /*1370*/  USHF.L.U32 UR4, UR5, 0x3, URZ ;  /* 0x0000000305047899 */ /* 0x000fe4000800063f */
[--C-:B------:R-:W-:Y:S01]  /*1380*/  SHF.R.S32.HI R91, RZ, 0x1f, R90.reuse ;  /* 0x0000001fff5b7819 */ /* 0x100fe2000001145a */
[--C-:B------:R-:W-:Y:S01]  /*1390*/  IMAD R98, R3, -0x10, -R90.reuse ;  /* 0xfffffff003627824 */ /* 0x100fe200078e0a5a */
[----:B------:R-:W-:Y:S01]  /*13a0*/  UIADD3 UR5, UR41, 0x100, URZ ;  /* 0x0000010029057890 */ /* 0x000fe2000fffe03f */
[----:B------:R-:W-:Y:S01]  /*13b0*/  IMAD.SHL.U32 R92, R5, 0x2, RZ ;  /* 0x00000002055c7824 */ /* 0x000fe200078e00ff */
[----:B------:R-:W-:Y:S01]  /*13c0*/  UIADD3 UR6, UR41, 0x1900, URZ ;  /* 0x0000190029067890 */ /* 0x000fe2000fffe03f */
[----:B------:R-:W-:Y:S01]  /*13d0*/  IMAD.WIDE R90, R3, 0x10, R90 ;  /* 0x00000010035a7825 */ /* 0x000fe200078e025a */
[----:B------:R-:W-:-:S02]  /*13e0*/  USHF.R.U32.HI UR5, URZ, 0x4, UR5 ;  /* 0x000000043f057899 */ /* 0x000fc40008011605 */
[----:B------:R-:W-:Y:S01]  /*13f0*/  USHF.R.U32.HI UR6, URZ, 0x4, UR6 ;  /* 0x000000043f067899 */ /* 0x000fe20008011606 */
[----:B------:R-:W-:Y:S01]  /*1400*/  IMAD.MOV.U32 R3, RZ, RZ, -0x1 ;  /* 0xffffffffff037424 */ /* 0x000fe200078e00ff */
[----:B------:R-:W-:Y:S01]  /*1410*/  UIADD3 UR47, UR41, 0x40, URZ ;  /* 0x00000040292f7890 */ /* 0x000fe2000fffe03f */
[----:B------:R-:W-:Y:S01]  /*1420*/  IMAD.U32 R100, RZ, RZ, UR7 ;  /* 0x00000007ff647e24 */ /* 0x000fe2000f8e00ff */
[----:B------:R-:W-:Y:S01]  /*1430*/  ULOP3.LUT UR4, UR4, 0x8, URZ, 0xc0, !UPT ;  /* 0x0000000804047892 */ /* 0x000fe2000f8ec03f */
[----:B----4-:R-:W-:Y:S01]  /*1440*/  IMAD R95, R5, -0x2, R6 ;  /* 0xfffffffe055f7824 */ /* 0x010fe200078e0206 */
[-C--:B---3--:R-:W-:Y:S01]  /*1450*/  SHF.L.U32 R3, R3, R94.reuse, RZ ;  /* 0x0000005e03037219 */ /* 0x088fe200000006ff */
[----:B------:R-:W-:Y:S01]  /*1460*/  ULOP3.LUT UR5, UR5, 0x3fff, URZ, 0xc0, !UPT ;  /* 0x00003fff05057892 */ /* 0x000fe2000f8ec03f */
[----:B------:R-:W-:Y:S01]  /*1470*/  SHF.L.U32 R94, R7, R94, RZ ;  /* 0x0000005e075e7219 */ /* 0x000fe200000006ff */
[----:B------:R-:W-:Y:S01]  /*1480*/  ULOP3.LUT UR6, UR6, 0x3fff, URZ, 0xc0, !UPT ;  /* 0x00003fff06067892 */ /* 0x000fe2000f8ec03f */
[----:B------:R-:W-:Y:S01]  /*1490*/  LOP3.LUT R97, RZ, R3, RZ, 0x33, !PT ;  /* 0x00000003ff617212 */ /* 0x000fe200078e33ff */
[----:B------:R-:W-:Y:S01]  /*14a0*/  VIADD R98, R98, UR8 ;  /* 0x0000000862627c36 */ /* 0x000fe20008000000 */
[----:B------:R-:W-:Y:S01]  /*14b0*/  SHF.R.S32.HI R93, RZ, 0x1f, R92 ;  /* 0x0000001fff5d7819 */ /* 0x000fe2000001145c */
[----:B------:R-:W-:-:S02]  /*14c0*/  ULEA UR43, UR43, UR47, 0x3 ;  /* 0x0000002f2b2b7291 */ /* 0x000fc4000f8e183f */
[----:B------:R-:W-:Y:S02]  /*14d0*/  ULOP3.LUT UR49, UR4, 0x8, URZ, 0x3c, !UPT ;  /* 0x0000000804317892 */ /* 0x000fe4000f8e3c3f */
[----:B------:R-:W-:Y:S02]  /*14e0*/  ULOP3.LUT UR44, UR4, 0x18, URZ, 0x3c, !UPT ;  /* 0x00000018042c7892 */ /* 0x000fe4000f8e3c3f */
[----:B------:R-:W-:Y:S02]  /*14f0*/  ULOP3.LUT UR45, UR5, 0x10000, URZ, 0xfc, !UPT ;  /* 0x00010000052d7892 */ /* 0x000fe4000f8efc3f */
[----:B------:R-:W-:Y:S01]  /*1500*/  ULOP3.LUT UR46, UR6, 0x10000, URZ, 0xfc, !UPT ;  /* 0x00010000062e7892 */ /* 0x000fe2000f8efc3f */
[----:B--2---:R-:W-:-:S11]  /*1510*/  SHF.L.U64.HI R96, R8, 0x1, R0 ;  /* 0x0000000108607819 */ /* 0x004fd60000010200 */
.L_x_166:
[----:B------:R-:W-:-:S04]  /*1520*/  SHF.L.U32 R0, R100, 0x1f, RZ ;  /* 0x0000001f64007819 */ /* 0x000fc800000006ff */
[----:B-1----:R-:W1:Y:S02]  /*1530*/  SYNCS.PHASECHK.TRANS64.TRYWAIT P0, [UR43+-0x8], R0 ;  /* 0xfffff800ff0075a7 */ /* 0x002e64000800016b */
[----:B-1--4-:R-:W-:Y:S05]  /*1540*/  @!P0 BRA `(.L_x_15) ;  /* 0x0000005000208947 */ /* 0x012fea0003800000 */
.L_x_187:
[----:B------:R-:W-:Y:S02]  /*1550*/  ULDC UR4, c[0x0][0x28c] ;  /* 0x0000a30000047ab9 */ /* 0x000fe40000000800 */
[----:B------:R-:W-:-:S13]  /*1560*/  ISETP.LT.AND P0, PT, RZ, UR4, PT ;  /* 0x00000004ff007c0c */ /* 0x000fda000bf01270 */
[----:B------:R-:W-:Y:S05]  /*1570*/  @P0 BRA `(.L_x_16) ;  /* 0x0000000000400947 */ /* 0x000fea0003800000 */
[----:B-1----:R-:W-:Y:S01]  /*1580*/  MOV R0, 0x0 ;  /* 0x0000000000007802 */ /* 0x002fe20000000f00 */
[----:B------:R-:W-:Y:S01]  /*1590*/  ULDC.64 UR4, c[0x4][0x68] ;  /* 0x01001a0000047ab9 */ /* 0x000fe20000000a00 */
[----:B------:R-:W-:Y:S01]  /*15a0*/  ULDC.64 UR6, c[0x4][0x8] ;  /* 0x0100020000067ab9 */ /* 0x000fe20000000a00 */
[----:B------:R-:W-:Y:S01]  /*15b0*/  IMAD.U32 R4, RZ, RZ, UR4 ;  /* 0x00000004ff047e24 */ /* 0x000fe2000f8e00ff */
[----:B------:R1:W2:Y:S01]  /*15c0*/  LDC.64 R14, c[0x4][R0] ;  /* 0x01000000000e7b82 */ /* 0x0002a20000000a00 */
[----:B------:R-:W-:Y:S01]  /*15d0*/  IMAD.U32 R5, RZ, RZ, UR5 ;  /* 0x00000005ff057e24 */ /* 0x000fe2000f8e00ff */
[----:B------:R-:W-:Y:S01]  /*15e0*/  ULDC.64 UR4, c[0x4][0x70] ;  /* 0x01001c0000047ab9 */ /* 0x000fe20000000a00 */
[----:B0-----:R-:W-:Y:S02]  /*15f0*/  IMAD.U32 R10, RZ, RZ, UR6 ;  /* 0x00000006ff0a7e24 */ /* 0x001fe4000f8e00ff */
[----:B------:R-:W-:Y:S02]  /*1600*/  IMAD.U32 R6, RZ, RZ, UR4 ;  /* 0x00000004ff067e24 */ /* 0x000fe4000f8e00ff */
[----:B------:R-:W-:-:S02]  /*1610*/  IMAD.U32 R7, RZ, RZ, UR5 ;  /* 0x00000005ff077e24 */ /* 0x000fc4000f8e00ff */
[----:B------:R-:W-:Y:S02]  /*1620*/  IMAD.U32 R11, RZ, RZ, UR7 ;  /* 0x00000007ff0b7e24 */ /* 0x000fe4000f8e00ff */
[----:B------:R-:W-:Y:S02]  /*1630*/  IMAD.MOV.U32 R8, RZ, RZ, 0x1e1 ;  /* 0x000001e1ff087424 */ /* 0x000fe400078e00ff */
[----:B------:R-:W-:Y:S02]  /*1640*/  IMAD.MOV.U32 R12, RZ, RZ, 0x1 ;  /* 0x00000001ff0c7424 */ /* 0x000fe400078e00ff */
[----:B-1----:R-:W-:-:S07]  /*1650*/  IMAD.MOV.U32 R13, RZ, RZ, RZ ;  /* 0x000000ffff0d7224 */ /* 0x002fce00078e00ff */
[----:B------:R-:W-:-:S07]  /*1660*/  LEPC R20, `(.L_x_16) ;  /* 0x000000001014794e */ /* 0x000fce0000000000 */
[----:B--2--5:R-:W-:Y:S05]  /*1670*/  CALL.ABS.NOINC R14 ;  /* 0x000000000e007343 */ /* 0x024fea0003c00000 */
.L_x_16:
[----:B-1----:R-:W-:-:S04]  /*1680*/  LOP3.LUT R0, R23, 0x1, RZ, 0xfc, !PT ;  /* 0x0000000117007812 */ /* 0x002fc800078efcff */
[----:B------:R-:W-:-:S13]  /*1690*/  ISETP.NE.AND P0, PT, R0, 0x3, PT ;  /* 0x000000030000780c */ /* 0x000fda0003f05270 */
[----:B------:R-:W-:Y:S05]  /*16a0*/  @!P0 BRA `(.L_x_17) ;  /* 0x0000000000048947 */ /* 0x000fea0003800000 */
[----:B------:R-:W-:Y:S01]  /*16b0*/  BPT.TRAP 0x1 ;  /* 0x000000040000795c */ /* 0x000fe20000300000 */
.L_x_17:
[----:B------:R-:W-:Y:S02]  /*16c0*/  IMAD.U32 R3, RZ, RZ, UR39 ;  /* 0x00000027ff037e24 */ /* 0x000fe4000f8e00ff */
[----:B------:R-:W-:-:S03]  /*16d0*/  IMAD.U32 R0, RZ, RZ, UR38 ;  /* 0x00000026ff007e24 */ /* 0x000fc6000f8e00ff */
[----:B------:R-:W-:Y:S02]  /*16e0*/  LEA R3, R3, UR41, 0x3 ;  /* 0x0000002903037c11 */ /* 0x000fe4000f8e18ff */
[----:B------:R-:W-:-:S04]  /*16f0*/  SHF.L.U32 R0, R0, 0x1f, RZ ;  /* 0x0000001f00007819 */ /* 0x000fc800000006ff */
[----:B------:R1:W2:Y:S01]  /*1700*/  SYNCS.PHASECHK.TRANS64.TRYWAIT P1, [R3+URZ], R0 ;  /* 0x00000000030075a7 */ /* 0x0002a2000802017f */
[----:B------:R-:W-:Y:S05]  /*1710*/  @!P0 BRA `(.L_x_18) ;  /* 0x0000000000048947 */ /* 0x000fea0003800000 */
[----:B------:R-:W-:Y:S01]  /*1720*/  BPT.TRAP 0x1 ;  /* 0x000000040000795c */ /* 0x000fe20000300000 */
.L_x_18:
[----:B--2---:R-:W-:Y:S05]  /*1730*/  @P1 BRA `(.L_x_19) ;  /* 0x0000000000081947 */ /* 0x004fea0003800000 */
[----:B------:R-:W2:Y:S02]  /*1740*/  SYNCS.PHASECHK.TRANS64.TRYWAIT P1, [R3+URZ], R0 ;  /* 0x00000000030075a7 */ /* 0x000ea4000802017f */
[----:B--2---:R-:W-:Y:S05]  /*1750*/  @!P1 BRA `(.L_x_20) ;  /* 0x0000004c00b49947 */ /* 0x004fea0003800000 */
.L_x_19:
[----:B------:R-:W-:Y:S05]  /*1760*/  WARPSYNC.ALL ;  /* 0x0000000000007948 */ /* 0x000fea0003800000 */
[----:B------:R-:W-:Y:S01]  /*1770*/  ULEA UR4, UR39, UR45, 0x7 ;  /* 0x0000002d27047291 */ /* 0x000fe2000f8e383f */
[----:B------:R-:W-:Y:S01]  /*1780*/  WARPGROUP.ARRIVE ;  /* 0x00000000000079c5 */ /* 0x000fe20000000000 */
[----:B------:R-:W-:Y:S01]  /*1790*/  ULEA UR6, UR39, UR46, 0x8 ;  /* 0x0000002e27067291 */ /* 0x000fe2000f8e403f */
[----:B-12---:R-:W-:Y:S01]  /*17a0*/  IMAD.U32 R0, RZ, RZ, UR42 ;  /* 0x0000002aff007e24 */ /* 0x006fe2000f8e00ff */
[----:B------:R-:W-:Y:S01]  /*17b0*/  UMOV UR5, 0xc0000010 ;  /* 0xc000001000057882 */ /* 0x000fe20000000000 */
[----:B------:R-:W-:-:S03]  /*17c0*/  UMOV UR7, 0xc0000010 ;  /* 0xc000001000077882 */ /* 0x000fc60000000000 */
[----:B------:R-:W-:-:S03]  /*17d0*/  ISETP.GE.AND P1, PT, R0, 0x1, PT ;  /* 0x000000010000780c */ /* 0x000fc60003f26270 */
[----:B------:R-:W-:Y:S03]  /*17e0*/  IGMMA.64x128x32.S8.S8 R24, gdesc[UR4], RZ, !UPT, gsb0 ;  /* 0x03600000041879f1 */ /* 0x000fe6000c0410ff */
[----:B------:R-:W-:-:S07]  /*17f0*/  WARPGROUP.DEPBAR.LE gsb0, 0x0 ;  /* 0x00008000000079c5 */ /* 0x000fce0000010000 */
[----:B------:R-:W-:Y:S05]  /*1800*/  @!P1 BRA `(.L_x_21) ;  /* 0x0000000000b49947 */ /* 0x000fea0003800000 */
[----:B------:R-:W-:Y:S01]  /*1810*/  UIADD3 UR4, UR39, 0x1, URZ ;  /* 0x0000000127047890 */ /* 0x000fe2000fffe03f */
[----:B------:R-:W-:Y:S01]  /*1820*/  IMAD.U32 R0, RZ, RZ, UR42 ;  /* 0x0000002aff007e24 */ /* 0x000fe2000f8e00ff */
[----:B------:R-:W-:Y:S02]  /*1830*/  UMOV UR9, UR39 ;  /* 0x0000002700097c82 */ /* 0x000fe40008000000 */
[----:B------:R-:W-:-:S04]  /*1840*/  UISETP.NE.AND UP0, UPT, UR4, 0x3, UPT ;  /* 0x000000030400788c */ /* 0x000fc8000bf05270 */
[----:B------:R-:W-:Y:S02]  /*1850*/  USEL UR5, URZ, 0x1, UP0 ;  /* 0x000000013f057887 */ /* 0x000fe40008000000 */
[----:B------:R-:W-:Y:S02]  /*1860*/  USEL UR8, UR4, URZ, UP0 ;  /* 0x0000003f04087287 */ /* 0x000fe40008000000 */
[----:B------:R-:W-:-:S06]  /*1870*/  ULOP3.LUT UR5, UR38, UR5, URZ, 0x3c, !UPT ;  /* 0x0000000526057292 */ /* 0x000fcc000f8e3c3f */
[----:B------:R-:W-:-:S07]  /*1880*/  IMAD.U32 R5, RZ, RZ, UR5 ;  /* 0x00000005ff057e24 */ /* 0x000fce000f8e00ff */
.L_x_28:
[----:B-12---:R-:W-:Y:S05]  /*1890*/  @!P0 BRA `(.L_x_22) ;  /* 0x0000000000048947 */ /* 0x006fea0003800000 */
[----:B------:R-:W-:Y:S01]  /*18a0*/  BPT.TRAP 0x1 ;  /* 0x000000040000795c */ /* 0x000fe20000300000 */
.L_x_22:
[----:B------:R-:W-:Y:S01]  /*18b0*/  ULEA UR4, UR8, UR41, 0x3 ;  /* 0x0000002908047291 */ /* 0x000fe2000f8e183f */
[----:B------:R-:W-:-:S08]  /*18c0*/  SHF.L.U32 R3, R5, 0x1f, RZ ;  /* 0x0000001f05037819 */ /* 0x000fd000000006ff */
[----:B------:R1:W2:Y:S01]  /*18d0*/  SYNCS.PHASECHK.TRANS64.TRYWAIT P1, [UR4], R3 ;  /* 0x00000003ff0075a7 */ /* 0x0002a20008020144 */
[----:B------:R-:W-:Y:S05]  /*18e0*/  @!P0 BRA `(.L_x_23) ;  /* 0x0000000000048947 */ /* 0x000fea0003800000 */
[----:B------:R-:W-:Y:S01]  /*18f0*/  BPT.TRAP 0x1 ;  /* 0x000000040000795c */ /* 0x000fe20000300000 */
.L_x_23:
[----:B--2---:R-:W-:Y:S05]  /*1900*/  @P1 BRA `(.L_x_24) ;  /* 0x0000000000081947 */ /* 0x004fea0003800000 */
[----:B------:R-:W2:Y:S02]  /*1910*/  SYNCS.PHASECHK.TRANS64.TRYWAIT P1, [UR4], R3 ;  /* 0x00000003ff0075a7 */ /* 0x000ea40008020144 */
[----:B--2---:R-:W-:Y:S05]  /*1920*/  @!P1 BRA `(.L_x_25) ;  /* 0x0000004c00549947 */ /* 0x004fea0003800000 */
.L_x_24:
[----:B------:R-:W-:Y:S01]  /*1930*/  ULEA UR4, UR8, UR45, 0x7 ;  /* 0x0000002d08047291 */ /* 0x000fe2000f8e383f */
[----:B------:R-:W-:Y:S01]  /*1940*/  WARPGROUP.ARRIVE ;  /* 0x00000000000079c5 */ /* 0x000fe20000000000 */
[----:B------:R-:W-:Y:S01]  /*1950*/  ULEA UR6, UR8, UR46, 0x8 ;  /* 0x0000002e08067291 */ /* 0x000fe2000f8e403f */
[----:B------:R-:W-:Y:S01]  /*1960*/  UMOV UR5, 0xc0000010 ;  /* 0xc000001000057882 */ /* 0x000fe20000000000 */
[----:B------:R-:W-:-:S07]  /*1970*/  UMOV UR7, 0xc0000010 ;  /* 0xc000001000077882 */ /* 0x000fce0000000000 */
[----:B------:R-:W-:Y:S03]  /*1980*/  IGMMA.64x128x32.S8.S8 R24, gdesc[UR4], R24, gsb0 ;  /* 0x03600000041879f1 */ /* 0x000fe60008041018 */
[----:B------:R-:W-:Y:S02]  /*1990*/  WARPGROUP.DEPBAR.LE gsb0, 0x0 ;  /* 0x00008000000079c5 */ /* 0x000fe40000010000 */
[----:B------:R-:W-:Y:S05]  /*19a0*/  @!P0 BRA `(.L_x_26) ;  /* 0x0000000000048947 */ /* 0x000fea0003800000 */
[----:B------:R-:W-:Y:S01]  /*19b0*/  BPT.TRAP 0x1 ;  /* 0x000000040000795c */ /* 0x000fe20000300000 */
.L_x_26:
[----:B------:R-:W-:Y:S01]  /*19c0*/  ULEA UR4, UR9, UR41, 0x3 ;  /* 0x0000002909047291 */ /* 0x000fe2000f8e183f */
[----:B------:R-:W-:-:S03]  /*19d0*/  ISETP.GT.U32.AND P1, PT, R23, 0x1, PT ;  /* 0x000000011700780c */ /* 0x000fc60003f24070 */
[----:B------:R-:W-:-:S04]  /*19e0*/  UIADD3 UR4, UR4, 0x18, URZ ;  /* 0x0000001804047890 */ /* 0x000fc8000fffe03f */
[----:B------:R-:W-:-:S09]  /*19f0*/  UPRMT UR4, URZ, 0x654, UR4 ;  /* 0x000006543f047896 */ /* 0x000fd20008000004 */
[----:B------:R-:W-:Y:S01]  /*1a00*/  SYNCS.ARRIVE.TRANS64.RED.A1T0 RZ, [UR4], RZ ;  /* 0x000000ffffff79a7 */ /* 0x000fe20008100404 */
[----:B------:R-:W-:Y:S05]  /*1a10*/  @P1 BRA `(.L_x_27) ;  /* 0x0000000000041947 */ /* 0x000fea0003800000 */
[----:B------:R-:W-:Y:S01]  /*1a20*/  BPT.TRAP 0x1 ;  /* 0x000000040000795c */ /* 0x000fe20000300000 */
.L_x_27:
[----:B------:R-:W-:Y:S01]  /*1a30*/  UIADD3 UR8, UR8, 0x1, URZ ;  /* 0x0000000108087890 */ /* 0x000fe2000fffe03f */
[C---:B------:R-:W-:Y:S01]  /*1a40*/  ISETP.GT.AND P1, PT, R0.reuse, 0x1, PT ;  /* 0x000000010000780c */ /* 0x040fe20003f24270 */
[----:B------:R-:W-:Y:S01]  /*1a50*/  UIADD3 UR9, UR9, 0x1, URZ ;  /* 0x0000000109097890 */ /* 0x000fe2000fffe03f */
[----:B------:R-:W-:Y:S01]  /*1a60*/  VIADD R0, R0, 0xffffffff ;  /* 0xffffffff00007836 */ /* 0x000fe20000000000 */
[----:B------:R-:W-:Y:S02]  /*1a70*/  UISETP.NE.AND UP0, UPT, UR8, 0x3, UPT ;  /* 0x000000030800788c */ /* 0x000fe4000bf05270 */
[----:B------:R-:W-:Y:S02]  /*1a80*/  UISETP.NE.AND UP1, UPT, UR9, 0x3, UPT ;  /* 0x000000030900788c */ /* 0x000fe4000bf25270 */
[----:B------:R-:W-:Y:S02]  /*1a90*/  USEL UR4, URZ, 0x1, UP0 ;  /* 0x000000013f047887 */ /* 0x000fe40008000000 */
[----:B------:R-:W-:-:S02]  /*1aa0*/  USEL UR8, UR8, URZ, UP0 ;  /* 0x0000003f08087287 */ /* 0x000fc40008000000 */
[----:B------:R-:W-:Y:S02]  /*1ab0*/  USEL UR9, UR9, URZ, UP1 ;  /* 0x0000003f09097287 */ /* 0x000fe40008800000 */
[----:B------:R-:W-:Y:S01]  /*1ac0*/  LOP3.LUT R5, R5, UR4, RZ, 0x3c, !PT ;  /* 0x0000000405057c12 */ /* 0x000fe2000f8e3cff */
[----:B------:R-:W-:Y:S09]  /*1ad0*/  @P1 BRA `(.L_x_28) ;  /* 0xfffffffc006c1947 */ /* 0x000ff2000383ffff */
.L_x_21:
[----:B------:R-:W3:Y:S01]  /*1ae0*/  LDC R0, c[0x0][0x28c] ;  /* 0x0000a300ff007b82 */ /* 0x000ee20000000800 */
[----:B-12---:R-:W-:-:S04]  /*1af0*/  IMAD.U32 R3, RZ, RZ, UR49 ;  /* 0x00000031ff037e24 */ /* 0x006fc8000f8e00ff */
[----:B------:R1:W-:Y:S01]  /*1b00*/  SYNCS.ARRIVE.TRANS64.A1T0 RZ, [R3+UR47], RZ ;  /* 0x000000ff03ff79a7 */ /* 0x0003e2000810002f */
[----:B---3--:R-:W-:-:S13]  /*1b10*/  ISETP.GE.AND P1, PT, R0, 0x1, PT ;  /* 0x000000010000780c */ /* 0x008fda0003f26270 */
[----:B-1----:R-:W-:Y:S05]  /*1b20*/  @!P1 BRA `(.L_x_29) ;  /* 0x0000000000349947 */ /* 0x002fea0003800000 */
[----:B------:R-:W-:Y:S05]  /*1b30*/  @!P0 BRA `(.L_x_30) ;  /* 0x0000000000048947 */ /* 0x000fea0003800000 */
[----:B------:R-:W-:Y:S01]  /*1b40*/  BPT.TRAP 0x1 ;  /* 0x000000040000795c */ /* 0x000fe20000300000 */
.L_x_30:
[----:B------:R-:W-:Y:S01]  /*1b50*/  UIADD3 UR6, UR39, UR42, URZ ;  /* 0x0000002a27067290 */ /* 0x000fe2000fffe03f */
[----:B------:R-:W-:-:S03]  /*1b60*/  ISETP.GT.U32.AND P0, PT, R23, 0x1, PT ;  /* 0x000000011700780c */ /* 0x000fc60003f04070 */
[----:B------:R-:W-:-:S04]  /*1b70*/  UIMAD.WIDE.U32 UR4, UR6, -0x55555555, URZ ;  /* 0xaaaaaaab060478a5 */ /* 0x000fc8000f8e003f */
[----:B------:R-:W-:-:S04]  /*1b80*/  USHF.R.U32.HI UR4, URZ, 0x1, UR5 ;  /* 0x000000013f047899 */ /* 0x000fc80008011605 */
[----:B------:R-:W-:-:S04]  /*1b90*/  UIMAD UR6, UR4, -0x3, UR6 ;  /* 0xfffffffd040678a4 */ /* 0x000fc8000f8e0206 */
[----:B------:R-:W-:-:S04]  /*1ba0*/  ULEA UR6, UR6, UR41, 0x3 ;  /* 0x0000002906067291 */ /* 0x000fc8000f8e183f */
[----:B------:R-:W-:-:S04]  /*1bb0*/  UIADD3 UR6, UR6, 0x18, URZ ;  /* 0x0000001806067890 */ /* 0x000fc8000fffe03f */
[----:B------:R-:W-:-:S09]  /*1bc0*/  UPRMT UR6, URZ, 0x654, UR6 ;  /* 0x000006543f067896 */ /* 0x000fd20008000006 */
[----:B------:R-:W-:Y:S01]  /*1bd0*/  SYNCS.ARRIVE.TRANS64.RED.A1T0 RZ, [UR6], RZ ;  /* 0x000000ffffff79a7 */ /* 0x000fe20008100406 */
[----:B------:R-:W-:Y:S05]  /*1be0*/  @P0 BRA `(.L_x_29) ;  /* 0x0000000000040947 */ /* 0x000fea0003800000 */
[----:B------:R-:W-:Y:S01]  /*1bf0*/  BPT.TRAP 0x1 ;  /* 0x000000040000795c */ /* 0x000fe20000300000 */
.L_x_29:
[----:B------:R-:W-:Y:S01]  /*1c00*/  SHF.L.U32 R0, R100, 0x1f, RZ ;  /* 0x0000001f64007819 */ /* 0x000fe200000006ff */
[----:B------:R-:W-:Y:S01]  /*1c10*/  UIADD3 UR39, UR39, UR48, URZ ;  /* 0x0000003027277290 */ /* 0x000fe2000fffe03f */
[----:B------:R-:W-:Y:S01]  /*1c20*/  IMAD.SHL.U32 R13, R19, 0x80, RZ ;  /* 0x00000080130d7824 */ /* 0x000fe200078e00ff */
[----:B------:R-:W-:Y:S01]  /*1c30*/  UISETP.GE.U32.AND UP1, UPT, UR48, 0x3, UPT ;  /* 0x000000033000788c */ /* 0x000fe2000bf26070 */
[----:B------:R-:W1:Y:S01]  /*1c40*/  SYNCS.PHASECHK.TRANS64.TRYWAIT P0, [UR43+0x8], R0 ;  /* 0x00000800ff0075a7 */ /* 0x000e62000800016b */
[----:B------:R-:W-:Y:S01]  /*1c50*/  UISETP.GT.U32.AND UP0, UPT, UR39, 0x2, UPT ;  /* 0x000000022700788c */ /* 0x000fe2000bf04070 */
[----:B0-----:R-:W-:Y:S01]  /*1c60*/  SHF.R.S32.HI R11, RZ, 0x1f, R18 ;  /* 0x0000001fff0b7819 */ /* 0x001fe20000011412 */
[----:B------:R-:W-:Y:S02]  /*1c70*/  UIMAD.WIDE.U32 UR4, UR39, -0x55555555, URZ ;  /* 0xaaaaaaab270478a5 */ /* 0x000fe4000f8e003f */
[----:B------:R-:W-:Y:S02]  /*1c80*/  UISETP.LT.U32.AND UP0, UPT, UR48, 0x3, UP0 ;  /* 0x000000033000788c */ /* 0x000fe40008701070 */
[----:B------:R-:W-:-:S02]  /*1c90*/  USHF.R.U32.HI UR4, URZ, 0x1, UR5 ;  /* 0x000000013f047899 */ /* 0x000fc40008011605 */
[----:B------:R-:W-:Y:S02]  /*1ca0*/  USEL UR6, URZ, 0x1, !UP0 ;  /* 0x000000013f067887 */ /* 0x000fe4000c000000 */
[----:B------:R-:W-:Y:S02]  /*1cb0*/  UIMAD UR39, UR4, -0x3, UR39 ;  /* 0xfffffffd042778a4 */ /* 0x000fe4000f8e0227 */
[----:B------:R-:W-:-:S04]  /*1cc0*/  ULOP3.LUT UR38, UR38, UR6, URZ, 0x3c, !UPT ;  /* 0x0000000626267292 */ /* 0x000fc8000f8e3c3f */
[----:B------:R-:W-:Y:S01]  /*1cd0*/  @UP1 ULOP3.LUT UR38, UR38, 0x1, UR4, 0x78, !UPT ;  /* 0x0000000126261892 */ /* 0x000fe2000f8e7804 */
[----:B-1----:R-:W-:Y:S11]  /*1ce0*/  @!P0 BRA `(.L_x_31) ;  /* 0x00000048007c8947 */ /* 0x002ff60003800000 */
.L_x_188:
[----:B0-----:R-:W-:Y:S01]  /*1cf0*/  IMAD.SHL.U32 R3, R22, 0x40, RZ ;  /* 0x0000004016037824 */ /* 0x001fe200078e00ff */
[----:B------:R-:W-:Y:S01]  /*1d00*/  ULDC UR6, c[0x0][0x284] ;  /* 0x0000a10000067ab9 */ /* 0x000fe20000000800 */
[----:B------:R-:W-:Y:S01]  /*1d10*/  ULDC.64 UR4, c[0x0][0x5d0] ;  /* 0x0001740000047ab9 */ /* 0x000fe20000000a00 */
[----:B------:R-:W-:Y:S01]  /*1d20*/  SHF.R.S32.HI R10, RZ, 0x1f, R13 ;  /* 0x0000001fff0a7819 */ /* 0x000fe2000001140d */
[----:B------:R-:W-:Y:S01]  /*1d30*/  IMAD R7, R11, UR4, RZ ;  /* 0x000000040b077c24 */ /* 0x000fe2000f8e02ff */
[----:B------:R-:W-:Y:S01]  /*1d40*/  ISETP.GE.AND P0, PT, R3, UR6, PT ;  /* 0x0000000603007c0c */ /* 0x000fe2000bf06270 */
[C---:B------:R-:W-:Y:S01]  /*1d50*/  IMAD.WIDE.U32 R4, R18.reuse, UR4, R92 ;  /* 0x0000000412047c25 */ /* 0x040fe2000f8e005c */
[----:B------:R-:W-:Y:S02]  /*1d60*/  ULDC UR4, c[0x0][0x288] ;  /* 0x0000a20000047ab9 */ /* 0x000fe40000000800 */
[C---:B------:R-:W-:Y:S01]  /*1d70*/  ISETP.GE.OR P0, PT, R13.reuse, UR4, P0 ;  /* 0x000000040d007c0c */ /* 0x040fe20008706670 */
[----:B------:R-:W-:Y:S01]  /*1d80*/  IMAD R7, R18, UR5, R7 ;  /* 0x0000000512077c24 */ /* 0x000fe2000f8e0207 */
[----:B------:R-:W-:-:S04]  /*1d90*/  IADD3 R4, P1, R13, R4, RZ ;  /* 0x000000040d047210 */ /* 0x000fc80007f3e0ff */
[----:B------:R-:W-:-:S07]  /*1da0*/  IADD3.X R5, R10, R5, R7, P1, !PT ;  /* 0x000000050a057210 */ /* 0x000fce0000ffe407 */
[----:B------:R-:W-:Y:S05]  /*1db0*/  @P0 BRA `(.L_x_32) ;  /* 0x0000003000ac0947 */ /* 0x000fea0003800000 */
[----:B------:R-:W0:Y:S01]  /*1dc0*/  LDC.64 R8, c[0x0][0x5c8] ;  /* 0x00017200ff087b82 */ /* 0x000e220000000a00 */
[----:B------:R-:W-:Y:S01]  /*1dd0*/  IMAD.WIDE R14, R22, 0x40, R90 ;  /* 0x00000040160e7825 */ /* 0x000fe200078e025a */
[----:B------:R-:W-:Y:S01]  /*1de0*/  ULDC.64 UR4, c[0x0][0x5c0] ;  /* 0x0001700000047ab9 */ /* 0x000fe20000000a00 */
[----:B------:R-:W-:Y:S02]  /*1df0*/  BSSY B0, `(.L_x_32) ;  /* 0x0000327000007945 */ /* 0x000fe40003800000 */
[----:B------:R-:W-:Y:S02]  /*1e00*/  IMAD.IADD R20, R98, 0x1, -R3 ;  /* 0x0000000162147824 */ /* 0x000fe400078e0a03 */
[----:B------:R-:W-:Y:S02]  /*1e10*/  IMAD.IADD R19, R95, 0x1, -R13 ;  /* 0x000000015f137824 */ /* 0x000fe400078e0a0d */
[-C--:B0-----:R-:W-:Y:S02]  /*1e20*/  IMAD R0, R15, R8.reuse, RZ ;  /* 0x000000080f007224 */ /* 0x081fe400078e02ff */
[----:B------:R-:W-:-:S04]  /*1e30*/  IMAD.WIDE.U32 R4, R14, R8, R4 ;  /* 0x000000080e047225 */ /* 0x000fc800078e0004 */
[----:B------:R-:W-:Y:S01]  /*1e40*/  IMAD R7, R14, R9, R0 ;  /* 0x000000090e077224 */ /* 0x000fe200078e0200 */
[----:B------:R-:W-:-:S03]  /*1e50*/  IADD3 R4, P0, R4, UR4, RZ ;  /* 0x0000000404047c10 */ /* 0x000fc6000ff1e0ff */
[----:B------:R-:W-:Y:S01]  /*1e60*/  IMAD.IADD R7, R5, 0x1, R7 ;  /* 0x0000000105077824 */ /* 0x000fe200078e0207 */
[----:B------:R-:W-:-:S04]  /*1e70*/  LEA R6, P1, R8, R4, 0x3 ;  /* 0x0000000408067211 */ /* 0x000fc800078218ff */
[----:B------:R-:W-:Y:S02]  /*1e80*/  IADD3.X R5, R7, UR5, RZ, P0, !PT ;  /* 0x0000000507057c10 */ /* 0x000fe400087fe4ff */
[----:B-----5:R-:W-:Y:S02]  /*1e90*/  ISETP.NE.AND P0, PT, R89, RZ, PT ;  /* 0x000000ff5900720c */ /* 0x020fe40003f05270 */
[----:B------:R-:W-:-:S11]  /*1ea0*/  LEA.HI.X R7, R8, R5, R9, 0x3, P1 ;  /* 0x0000000508077211 */ /* 0x000fd600008f1c09 */
[----:B------:R-:W-:Y:S05]  /*1eb0*/  @!P0 BRA `(.L_x_33) ;  /* 0x0000002400608947 */ /* 0x000fea0003800000 */
[----:B------:R-:W0:Y:S01]  /*1ec0*/  LDC.64 R102, c[0x0][0x5b0] ;  /* 0x00016c00ff667b82 */ /* 0x000e220000000a00 */
[----:B------:R-:W-:Y:S01]  /*1ed0*/  ULDC.64 UR4, c[0x0][0x5b8] ;  /* 0x00016e0000047ab9 */ /* 0x000fe20000000a00 */
[----:B------:R-:W-:Y:S01]  /*1ee0*/  ISETP.GE.AND P1, PT, R20, 0x1, PT ;  /* 0x000000011400780c */ /* 0x000fe20003f26270 */
[C---:B------:R-:W-:Y:S01]  /*1ef0*/  IMAD.WIDE.U32 R8, R18.reuse, UR4, R92 ;  /* 0x0000000412087c25 */ /* 0x040fe2000f8e005c */
[----:B------:R-:W-:Y:S02]  /*1f00*/  BSSY B1, `(.L_x_34) ;  /* 0x000000e000017945 */ /* 0x000fe40003800000 */
[----:B------:R-:W-:Y:S01]  /*1f10*/  ISETP.LT.OR P5, PT, R19, 0x1, !P1 ;  /* 0x000000011300780c */ /* 0x000fe20004fa1670 */
[----:B------:R-:W-:Y:S01]  /*1f20*/  IMAD R3, R11, UR4, RZ ;  /* 0x000000040b037c24 */ /* 0x000fe2000f8e02ff */
[----:B------:R-:W1:Y:S01]  /*1f30*/  LDC.64 R104, c[0x0][0x5a8] ;  /* 0x00016a00ff687b82 */ /* 0x000e620000000a00 */
[----:B------:R-:W-:Y:S02]  /*1f40*/  IADD3 R12, P0, R13, R8, RZ ;  /* 0x000000080d0c7210 */ /* 0x000fe40007f1e0ff */
[----:B------:R-:W-:-:S05]  /*1f50*/  IMAD R3, R18, UR5, R3 ;  /* 0x0000000512037c24 */ /* 0x000fca000f8e0203 */
[----:B------:R-:W-:Y:S01]  /*1f60*/  IADD3.X R13, R10, R9, R3, P0, !PT ;  /* 0x000000090a0d7210 */ /* 0x000fe200007fe403 */
[-C--:B0-----:R-:W-:Y:S02]  /*1f70*/  IMAD R0, R15, R102.reuse, RZ ;  /* 0x000000660f007224 */ /* 0x081fe400078e02ff */
[----:B------:R-:W-:-:S04]  /*1f80*/  IMAD.WIDE.U32 R8, R14, R102, R12 ;  /* 0x000000660e087225 */ /* 0x000fc800078e000c */
[----:B------:R-:W-:Y:S01]  /*1f90*/  IMAD R21, R14, R103, R0 ;  /* 0x000000670e157224 */ /* 0x000fe200078e0200 */
[----:B-1----:R-:W-:-:S04]  /*1fa0*/  IADD3 R8, P0, R8, R104, RZ ;  /* 0x0000006808087210 */ /* 0x002fc80007f1e0ff */
[----:B------:R-:W-:Y:S01]  /*1fb0*/  IADD3.X R9, R105, R9, R21, P0, !PT ;  /* 0x0000000969097210 */ /* 0x000fe200007fe415 */
[----:B------:R-:W-:Y:S08]  /*1fc0*/  @P5 BRA `(.L_x_35) ;  /* 0x0000000000045947 */ /* 0x000ff00003800000 */
[----:B------:R0:W5:Y:S02]  /*1fd0*/  LDG.E.U8 R99, desc[UR36][R8.64] ;  /* 0x0000002408637981 */ /* 0x000164000c1e1100 */
.L_x_35:
[----:B------:R-:W-:Y:S05]  /*1fe0*/  BSYNC B1 ;  /* 0x0000000000017941 */ /* 0x000fea0003800000 */
.L_x_34:
[----:B-----5:R-:W-:Y:S01]  /*1ff0*/  LOP3.LUT R0, R99, 0xffff, RZ, 0xc0, !PT ;  /* 0x0000ffff63007812 */ /* 0x020fe200078ec0ff */
[----:B------:R-:W-:Y:S01]  /*2000*/  IMAD.SHL.U32 R10, R102, 0x8, RZ ;  /* 0x00000008660a7824 */ /* 0x000fe200078e00ff */
[----:B------:R-:W-:Y:S01]  /*2010*/  ISETP.LT.OR P2, PT, R19, 0x2, !P1 ;  /* 0x000000021300780c */ /* 0x000fe20004f41670 */
[----:B------:R-:W-:Y:S01]  /*2020*/  BSSY B1, `(.L_x_36) ;  /* 0x000000e000017945 */ /* 0x000fe20003800000 */
[----:B------:R-:W-:Y:S02]  /*2030*/  PRMT R0, R0, 0x8880, RZ ;  /* 0x0000888000007816 */ /* 0x000fe400000000ff */
[----:B------:R-:W-:Y:S02]  /*2040*/  SHF.L.U64.HI R11, R102, 0x3, R103 ;  /* 0x00000003660b7819 */ /* 0x000fe40000010267 */
[----:B------:R-:W-:Y:S01]  /*2050*/  ISETP.GE.AND P0, PT, R20, 0x9, PT ;  /* 0x000000091400780c */ /* 0x000fe20003f06270 */
[----:B------:R-:W-:Y:S02]  /*2060*/  IMAD R3, R0, R89, RZ ;  /* 0x0000005900037224 */ /* 0x000fe400078e02ff */
[----:B------:R-:W-:-:S04]  /*2070*/  IMAD.WIDE.U32 R10, R14, R102, R10 ;  /* 0x000000660e0a7225 */ /* 0x000fc800078e000a */
[----:B------:R-:W-:Y:S01]  /*2080*/  @!P5 IMAD R15, R24, R88, R3 ;  /* 0x00000058180fd224 */ /* 0x000fe200078e0203 */
[----:B------:R-:W-:Y:S01]  /*2090*/  IADD3 R10, P3, P4, R12, R104, R10 ;  /* 0x000000680c0a7210 */ /* 0x000fe20007c7e00a */
[----:B------:R-:W-:-:S03]  /*20a0*/  IMAD.IADD R14, R21, 0x1, R11 ;  /* 0x00000001150e7824 */ /* 0x000fc600078e020b */
[----:B------:R1:W-:Y:S01]  /*20b0*/  @!P5 STG.E.U8 desc[UR36][R4.64], R15 ;  /* 0x0000000f0400d986 */ /* 0x0003e2000c101124 */
[----:B------:R-:W-:Y:S08]  /*20c0*/  @P2 BRA `(.L_x_37) ;  /* 0x00000000000c2947 */ /* 0x000ff00003800000 */
[----:B------:R-:W2:Y:S02]  /*20d0*/  LDG.E.U8 R99, desc[UR36][R8.64+0x1] ;  /* 0x0000012408637981 */ /* 0x000ea4000c1e1100 */
[----:B--2---:R-:W-:-:S05]  /*20e0*/  PRMT R0, R99, 0x8880, RZ ;  /* 0x0000888063007816 */ /* 0x004fca00000000ff */
[----:B------:R-:W-:-:S07]  /*20f0*/  IMAD R3, R0, R89, RZ ;  /* 0x0000005900037224 */ /* 0x000fce00078e02ff */
.L_x_37:
[----:B------:R-:W-:Y:S05]  /*2100*/  BSYNC B1 ;  /* 0x0000000000017941 */ /* 0x000fea0003800000 */
.L_x_36:
[----:B------:R-:W-:Y:S01]  /*2110*/  ISETP.LT.OR P5, PT, R19, 0x1, !P0 ;  /* 0x000000011300780c */ /* 0x000fe200047a1670 */
[----:B------:R-:W-:Y:S01]  /*2120*/  @!P2 IMAD R25, R25, R88, R3 ;  /* 0x000000581919a224 */ /* 0x000fe200078e0203 */
[----:B------:R-:W-:Y:S01]  /*2130*/  BSSY B1, `(.L_x_38) ;  /* 0x000000a000017945 */ /* 0x000fe20003800000 */
[----:B------:R-:W-:Y:S02]  /*2140*/  IADD3.X R11, R13, R105, R14, P3, P4 ;  /* 0x000000690d0b7210 */ /* 0x000fe40001fe840e */
[C---:B------:R-:W-:Y:S01]  /*2150*/  ISETP.LT.OR P3, PT, R19.reuse, 0x2, !P0 ;  /* 0x000000021300780c */ /* 0x040fe20004761670 */
[----:B------:R2:W-:Y:S01]  /*2160*/  @!P2 STG.E.U8 desc[UR36][R4.64+0x1], R25 ;  /* 0x000001190400a986 */ /* 0x0005e2000c101124 */
[C---:B------:R-:W-:Y:S02]  /*2170*/  ISETP.LT.OR P4, PT, R19.reuse, 0x9, !P1 ;  /* 0x000000091300780c */ /* 0x040fe40004f81670 */
[----:B------:R-:W-:-:S04]  /*2180*/  ISETP.LT.OR P2, PT, R19, 0xa, !P1 ;  /* 0x0000000a1300780c */ /* 0x000fc80004f41670 */
[----:B------:R-:W-:Y:S09]  /*2190*/  @P5 BRA `(.L_x_39) ;  /* 0x00000000000c5947 */ /* 0x000ff20003800000 */
[----:B------:R-:W3:Y:S02]  /*21a0*/  LDG.E.U8 R99, desc[UR36][R10.64] ;  /* 0x000000240a637981 */ /* 0x000ee4000c1e1100 */
[----:B---3--:R-:W-:-:S05]  /*21b0*/  PRMT R0, R99, 0x8880, RZ ;  /* 0x0000888063007816 */ /* 0x008fca00000000ff */
[----:B------:R-:W-:-:S07]  /*21c0*/  IMAD R3, R0, R89, RZ ;  /* 0x0000005900037224 */ /* 0x000fce00078e02ff */
.L_x_39:
[----:B------:R-:W-:Y:S05]  /*21d0*/  BSYNC B1 ;  /* 0x0000000000017941 */ /* 0x000fea0003800000 */
.L_x_38:
[----:B------:R-:W-:Y:S01]  /*21e0*/  @!P5 IMAD R13, R26, R88, R3 ;  /* 0x000000581a0dd224 */ /* 0x000fe200078e0203 */
[----:B------:R-:W-:Y:S04]  /*21f0*/  BSSY B1, `(.L_x_40) ;  /* 0x0000006000017945 */ /* 0x000fe80003800000 */
[----:B------:R3:W-:Y:S01]  /*2200*/  @!P5 STG.E.U8 desc[UR36][R6.64], R13 ;  /* 0x0000000d0600d986 */ /* 0x0007e2000c101124 */
[----:B------:R-:W-:Y:S05]  /*2210*/  @P3 BRA `(.L_x_41) ;  /* 0x00000000000c3947 */ /* 0x000fea0003800000 */
[----:B------:R-:W4:Y:S02]  /*2220*/  LDG.E.U8 R99, desc[UR36][R10.64+0x1] ;  /* 0x000001240a637981 */ /* 0x000f24000c1e1100 */
[----:B----4-:R-:W-:-:S05]  /*2230*/  PRMT R0, R99, 0x8880, RZ ;  /* 0x0000888063007816 */ /* 0x010fca00000000ff */
[----:B------:R-:W-:-:S07]  /*2240*/  IMAD R3, R0, R89, RZ ;  /* 0x0000005900037224 */ /* 0x000fce00078e02ff */
.L_x_41:
[----:B------:R-:W-:Y:S05]  /*2250*/  BSYNC B1 ;  /* 0x0000000000017941 */ /* 0x000fea0003800000 */
.L_x_40:
[----:B------:R-:W-:Y:S01]  /*2260*/  @!P3 IMAD R27, R27, R88, R3 ;  /* 0x000000581b1bb224 */ /* 0x000fe200078e0203 */
[----:B------:R-:W-:Y:S04]  /*2270*/  BSSY B1, `(.L_x_42) ;  /* 0x0000006000017945 */ /* 0x000fe80003800000 */
[----:B------:R4:W-:Y:S01]  /*2280*/  @!P3 STG.E.U8 desc[UR36][R6.64+0x1], R27 ;  /* 0x0000011b0600b986 */ /* 0x0009e2000c101124 */
[----:B------:R-:W-:Y:S05]  /*2290*/  @P4 BRA `(.L_x_43) ;  /* 0x00000000000c4947 */ /* 0x000fea0003800000 */
[----:B------:R-:W5:Y:S02]  /*22a0*/  LDG.E.U8 R99, desc[UR36][R8.64+0x8] ;  /* 0x0000082408637981 */ /* 0x000f64000c1e1100 */
[----:B-----5:R-:W-:-:S05]  /*22b0*/  PRMT R0, R99, 0x8880, RZ ;  /* 0x0000888063007816 */ /* 0x020fca00000000ff */
[----:B------:R-:W-:-:S07]  /*22c0*/  IMAD R3, R0, R89, RZ ;  /* 0x0000005900037224 */ /* 0x000fce00078e02ff */
.L_x_43:
[----:B------:R-:W-:Y:S05]  /*22d0*/  BSYNC B1 ;  /* 0x0000000000017941 */ /* 0x000fea0003800000 */
.L_x_42:
[----:B---3--:R-:W-:Y:S01]  /*22e0*/  @!P4 IMAD R13, R28, R88, R3 ;  /* 0x000000581c0dc224 */ /* 0x008fe200078e0203 */
[----:B------:R-:W-:Y:S04]  /*22f0*/  BSSY B1, `(.L_x_44) ;  /* 0x0000006000017945 */ /* 0x000fe80003800000 */
[----:B------:R3:W-:Y:S01]  /*2300*/  @!P4 STG.E.U8 desc[UR36][R4.64+0x8], R13 ;  /* 0x0000080d0400c986 */ /* 0x0007e2000c101124 */
[----:B------:R-:W-:Y:S05]  /*2310*/  @P2 BRA `(.L_x_45) ;  /* 0x00000000000c2947 */ /* 0x000fea0003800000 */
[----:B------:R-:W5:Y:S02]  /*2320*/  LDG.E.U8 R99, desc[UR36][R8.64+0x9] ;  /* 0x0000092408637981 */ /* 0x000f64000c1e1100 */
[----:B-----5:R-:W-:-:S05]  /*2330*/  PRMT R0, R99, 0x8880, RZ ;  /* 0x0000888063007816 */ /* 0x020fca00000000ff */
[----:B------:R-:W-:-:S07]  /*2340*/  IMAD R3, R0, R89, RZ ;  /* 0x0000005900037224 */ /* 0x000fce00078e02ff */
.L_x_45:
[----:B------:R-:W-:Y:S05]  /*2350*/  BSYNC B1 ;  /* 0x0000000000017941 */ /* 0x000fea0003800000 */
.L_x_44:
[----:B------:R-:W-:Y:S01]  /*2360*/  ISETP.LT.OR P4, PT, R19, 0x9, !P0 ;  /* 0x000000091300780c */ /* 0x000fe20004781670 */
[----:B------:R-:W-:Y:S01]  /*2370*/  @!P2 IMAD R29, R29, R88, R3 ;  /* 0x000000581d1da224 */ /* 0x000fe200078e0203 */
[----:B------:R-:W-:Y:S01]  /*2380*/  BSSY B1, `(.L_x_46) ;  /* 0x0000009000017945 */ /* 0x000fe20003800000 */
[C---:B------:R-:W-:Y:S02]  /*2390*/  ISETP.LT.OR P3, PT, R19.reuse, 0xa, !P0 ;  /* 0x0000000a1300780c */ /* 0x040fe40004761670 */
[C---:B------:R-:W-:Y:S01]  /*23a0*/  ISETP.LT.OR P5, PT, R19.reuse, 0x11, !P1 ;  /* 0x000000111300780c */ /* 0x040fe20004fa1670 */
[----:B------:R0:W-:Y:S01]  /*23b0*/  @!P2 STG.E.U8 desc[UR36][R4.64+0x9], R29 ;  /* 0x0000091d0400a986 */ /* 0x0001e2000c101124 */
[----:B------:R-:W-:-:S06]  /*23c0*/  ISETP.LT.OR P2, PT, R19, 0x12, !P1 ;  /* 0x000000121300780c */ /* 0x000fcc0004f41670 */
[----:B------:R-:W-:Y:S07]  /*23d0*/  @P4 BRA `(.L_x_47) ;  /* 0x00000000000c4947 */ /* 0x000fee0003800000 */
[----:B------:R-:W5:Y:S02]  /*23e0*/  LDG.E.U8 R99, desc[UR36][R10.64+0x8] ;  /* 0x000008240a637981 */ /* 0x000f64000c1e1100 */
[----:B-----5:R-:W-:-:S05]  /*23f0*/  PRMT R0, R99, 0x8880, RZ ;  /* 0x0000888063007816 */ /* 0x020fca00000000ff */
[----:B------:R-:W-:-:S07]  /*2400*/  IMAD R3, R0, R89, RZ ;  /* 0x0000005900037224 */ /* 0x000fce00078e02ff */
.L_x_47:
[----:B------:R-:W-:Y:S05]  /*2410*/  BSYNC B1 ;  /* 0x0000000000017941 */ /* 0x000fea0003800000 */
.L_x_46:
[----:B---3--:R-:W-:Y:S01]  /*2420*/  @!P4 IMAD R13, R30, R88, R3 ;  /* 0x000000581e0dc224 */ /* 0x008fe200078e0203 */
[----:B------:R-:W-:Y:S04]  /*2430*/  BSSY B1, `(.L_x_48) ;  /* 0x0000006000017945 */ /* 0x000fe80003800000 */
[----:B------:R3:W-:Y:S01]  /*2440*/  @!P4 STG.E.U8 desc[UR36][R6.64+0x8], R13 ;  /* 0x0000080d0600c986 */ /* 0x0007e2000c101124 */
[----:B------:R-:W-:Y:S05]  /*2450*/  @P3 BRA `(.L_x_49) ;  /* 0x00000000000c3947 */ /* 0x000fea0003800000 */
[----:B------:R-:W5:Y:S02]  /*2460*/  LDG.E.U8 R99, desc[UR36][R10.64+0x9] ;  /* 0x000009240a637981 */ /* 0x000f64000c1e1100 */
[----:B-----5:R-:W-:-:S05]  /*2470*/  PRMT R0, R99, 0x8880, RZ ;  /* 0x0000888063007816 */ /* 0x020fca00000000ff */
[----:B------:R-:W-:-:S07]  /*2480*/  IMAD R3, R0, R89, RZ ;  /* 0x0000005900037224 */ /* 0x000fce00078e02ff */
.L_x_49:
[----:B------:R-:W-:Y:S05]  /*2490*/  BSYNC B1 ;  /* 0x0000000000017941 */ /* 0x000fea0003800000 */
.L_x_48:
[----:B------:R-:W-:Y:S01]  /*24a0*/  @!P3 IMAD R31, R31, R88, R3 ;  /* 0x000000581f1fb224 */ /* 0x000fe200078e0203 */
[----:B------:R-:W-:Y:S04]  /*24b0*/  BSSY B1, `(.L_x_50) ;  /* 0x0000006000017945 */ /* 0x000fe80003800000 */
[----:B------:R0:W-:Y:S01]  /*24c0*/  @!P3 STG.E.U8 desc[UR36][R6.64+0x9], R31 ;  /* 0x0000091f0600b986 */ /* 0x0001e2000c101124 */
[----:B------:R-:W-:Y:S05]  /*24d0*/  @P5 BRA `(.L_x_51) ;  /* 0x00000000000c5947 */ /* 0x000fea0003800000 */
[----:B------:R-:W5:Y:S02]  /*24e0*/  LDG.E.U8 R99, desc[UR36][R8.64+0x10] ;  /* 0x0000102408637981 */ /* 0x000f64000c1e1100 */
[----:B-----5:R-:W-:-:S05]  /*24f0*/  PRMT R0, R99, 0x8880, RZ ;  /* 0x0000888063007816 */ /* 0x020fca00000000ff */
[----:B------:R-:W-:-:S07]  /*2500*/  IMAD R3, R0, R89, RZ ;  /* 0x0000005900037224 */ /* 0x000fce00078e02ff */
.L_x_51:
[----:B------:R-:W-:Y:S05]  /*2510*/  BSYNC B1 ;  /* 0x0000000000017941 */ /* 0x000fea0003800000 */
.L_x_50:
[----:B---3--:R-:W-:Y:S01]  /*2520*/  @!P5 IMAD R13, R32, R88, R3 ;  /* 0x00000058200dd224 */ /* 0x008fe200078e0203 */
[----:B------:R-:W-:Y:S04]  /*2530*/  BSSY B1, `(.L_x_52) ;  /* 0x0000006000017945 */ /* 0x000fe80003800000 */
[----:B------:R3:W-:Y:S01]  /*2540*/  @!P5 STG.E.U8 desc[UR36][R4.64+0x10], R13 ;  /* 0x0000100d0400d986 */ /* 0x0007e2000c101124 */
[----:B------:R-:W-:Y:S05]  /*2550*/  @P2 BRA `(.L_x_53) ;  /* 0x00000000000c2947 */ /* 0x000fea0003800000 */
[----:B------:R-:W5:Y:S02]  /*2560*/  LDG.E.U8 R99, desc[UR36][R8.64+0x11] ;  /* 0x0000112408637981 */ /* 0x000f64000c1e1100 */
[----:B-----5:R-:W-:-:S05]  /*2570*/  PRMT R0, R99, 0x8880, RZ ;  /* 0x0000888063007816 */ /* 0x020fca00000000ff */
[----:B------:R-:W-:-:S07]  /*2580*/  IMAD R3, R0, R89, RZ ;  /* 0x0000005900037224 */ /* 0x000fce00078e02ff */
.L_x_53:
[----:B------:R-:W-:Y:S05]  /*2590*/  BSYNC B1 ;  /* 0x0000000000017941 */ /* 0x000fea0003800000 */
.L_x_52:
        /* <DEDUP_REMOVED lines=11> */
.L_x_55:
[----:B------:R-:W-:Y:S05]  /*2650*/  BSYNC B1 ;  /* 0x0000000000017941 */ /* 0x000fea0003800000 */
.L_x_54:
[----:B---3--:R-:W-:Y:S01]  /*2660*/  @!P4 IMAD R13, R34, R88, R3 ;  /* 0x00000058220dc224 */ /* 0x008fe200078e0203 */
[----:B------:R-:W-:Y:S04]  /*2670*/  BSSY B1, `(.L_x_56) ;  /* 0x0000006000017945 */ /* 0x000fe80003800000 */
[----:B------:R3:W-:Y:S01]  /*2680*/  @!P4 STG.E.U8 desc[UR36][R6.64+0x10], R13 ;  /* 0x0000100d0600c986 */ /* 0x0007e2000c101124 */
[----:B------:R-:W-:Y:S05]  /*2690*/  @P3 BRA `(.L_x_57) ;  /* 0x00000000000c3947 */ /* 0x000fea0003800000 */
[----:B------:R-:W5:Y:S02]  /*26a0*/  LDG.E.U8 R99, desc[UR36][R10.64+0x11] ;  /* 0x000011240a637981 */ /* 0x000f64000c1e1100 */
[----:B-----5:R-:W-:-:S05]  /*26b0*/  PRMT R0, R99, 0x8880, RZ ;  /* 0x0000888063007816 */ /* 0x020fca00000000ff */
[----:B------:R-:W-:-:S07]  /*26c0*/  IMAD R3, R0, R89, RZ ;  /* 0x0000005900037224 */ /* 0x000fce00078e02ff */
.L_x_57:
[----:B------:R-:W-:Y:S05]  /*26d0*/  BSYNC B1 ;  /* 0x0000000000017941 */ /* 0x000fea0003800000 */
.L_x_56:
[----:B------:R-:W-:Y:S01]  /*26e0*/  @!P3 IMAD R35, R35, R88, R3 ;  /* 0x000000582323b224 */ /* 0x000fe200078e0203 */
[----:B------:R-:W-:Y:S04]  /*26f0*/  BSSY B1, `(.L_x_58) ;  /* 0x0000006000017945 */ /* 0x000fe80003800000 */
[----:B------:R0:W-:Y:S01]  /*2700*/  @!P3 STG.E.U8 desc[UR36][R6.64+0x11], R35 ;  /* 0x000011230600b986 */ /* 0x0001e2000c101124 */
[----:B------:R-:W-:Y:S05]  /*2710*/  @P5 BRA `(.L_x_59) ;  /* 0x00000000000c5947 */ /* 0x000fea0003800000 */
[----:B------:R-:W5:Y:S02]  /*2720*/  LDG.E.U8 R99, desc[UR36][R8.64+0x18] ;  /* 0x0000182408637981 */ /* 0x000f64000c1e1100 */
[----:B-----5:R-:W-:-:S05]  /*2730*/  PRMT R0, R99, 0x8880, RZ ;  /* 0x0000888063007816 */ /* 0x020fca00000000ff */
[----:B------:R-:W-:-:S07]  /*2740*/  IMAD R3, R0, R89, RZ ;  /* 0x0000005900037224 */ /* 0x000fce00078e02ff */
.L_x_59:
[----:B------:R-:W-:Y:S05]  /*2750*/  BSYNC B1 ;  /* 0x0000000000017941 */ /* 0x000fea0003800000 */
.L_x_58:
[----:B---3--:R-:W-:Y:S01]  /*2760*/  @!P5 IMAD R13, R36, R88, R3 ;  /* 0x00000058240dd224 */ /* 0x008fe200078e0203 */
[----:B------:R-:W-:Y:S04]  /*2770*/  BSSY B1, `(.L_x_60) ;  /* 0x0000006000017945 */ /* 0x000fe80003800000 */
[----:B------:R3:W-:Y:S01]  /*2780*/  @!P5 STG.E.U8 desc[UR36][R4.64+0x18], R13 ;  /* 0x0000180d0400d986 */ /* 0x0007e2000c101124 */
[----:B------:R-:W-:Y:S05]  /*2790*/  @P2 BRA `(.L_x_61) ;  /* 0x00000000000c2947 */ /* 0x000fea0003800000 */
[----:B------:R-:W5:Y:S02]  /*27a0*/  LDG.E.U8 R99, desc[UR36][R8.64+0x19] ;  /* 0x0000192408637981 */ /* 0x000f64000c1e1100 */
[----:B-----5:R-:W-:-:S05]  /*27b0*/  PRMT R0, R99, 0x8880, RZ ;  /* 0x0000888063007816 */ /* 0x020fca00000000ff */
[----:B------:R-:W-:-:S07]  /*27c0*/  IMAD R3, R0, R89, RZ ;  /* 0x0000005900037224 */ /* 0x000fce00078e02ff */
.L_x_61:
[----:B------:R-:W-:Y:S05]  /*27d0*/  BSYNC B1 ;  /* 0x0000000000017941 */ /* 0x000fea0003800000 */
.L_x_60:
        /* <DEDUP_REMOVED lines=11> */
.L_x_63:
[----:B------:R-:W-:Y:S05]  /*2890*/  BSYNC B1 ;  /* 0x0000000000017941 */ /* 0x000fea0003800000 */
.L_x_62:
[----:B---3--:R-:W-:Y:S01]  /*28a0*/  @!P4 IMAD R13, R38, R88, R3 ;  /* 0x00000058260dc224 */ /* 0x008fe200078e0203 */
[----:B------:R-:W-:Y:S04]  /*28b0*/  BSSY B1, `(.L_x_64) ;  /* 0x0000006000017945 */ /* 0x000fe80003800000 */
[----:B------:R3:W-:Y:S01]  /*28c0*/  @!P4 STG.E.U8 desc[UR36][R6.64+0x18], R13 ;  /* 0x0000180d0600c986 */ /* 0x0007e2000c101124 */
[----:B------:R-:W-:Y:S05]  /*28d0*/  @P3 BRA `(.L_x_65) ;  /* 0x00000000000c3947 */ /* 0x000fea0003800000 */
[----:B------:R-:W5:Y:S02]  /*28e0*/  LDG.E.U8 R99, desc[UR36][R10.64+0x19] ;  /* 0x000019240a637981 */ /* 0x000f64000c1e1100 */
[----:B-----5:R-:W-:-:S05]  /*28f0*/  PRMT R0, R99, 0x8880, RZ ;  /* 0x0000888063007816 */ /* 0x020fca00000000ff */
[----:B------:R-:W-:-:S07]  /*2900*/  IMAD R3, R0, R89, RZ ;  /* 0x0000005900037224 */ /* 0x000fce00078e02ff */
.L_x_65:
[----:B------:R-:W-:Y:S05]  /*2910*/  BSYNC B1 ;  /* 0x0000000000017941 */ /* 0x000fea0003800000 */
.L_x_64:
[----:B------:R-:W-:Y:S01]  /*2920*/  @!P3 IMAD R39, R39, R88, R3 ;  /* 0x000000582727b224 */ /* 0x000fe200078e0203 */
[----:B------:R-:W-:Y:S04]  /*2930*/  BSSY B1, `(.L_x_66) ;  /* 0x0000006000017945 */ /* 0x000fe80003800000 */
[----:B------:R0:W-:Y:S01]  /*2940*/  @!P3 STG.E.U8 desc[UR36][R6.64+0x19], R39 ;  /* 0x000019270600b986 */ /* 0x0001e2000c101124 */
[----:B------:R-:W-:Y:S05]  /*2950*/  @P5 BRA `(.L_x_67) ;  /* 0x00000000000c5947 */ /* 0x000fea0003800000 */
[----:B------:R-:W5:Y:S02]  /*2960*/  LDG.E.U8 R99, desc[UR36][R8.64+0x20] ;  /* 0x0000202408637981 */ /* 0x000f64000c1e1100 */
[----:B-----5:R-:W-:-:S05]  /*2970*/  PRMT R0, R99, 0x8880, RZ ;  /* 0x0000888063007816 */ /* 0x020fca00000000ff */
[----:B------:R-:W-:-:S07]  /*2980*/  IMAD R3, R0, R89, RZ ;  /* 0x0000005900037224 */ /* 0x000fce00078e02ff */
.L_x_67:
[----:B------:R-:W-:Y:S05]  /*2990*/  BSYNC B1 ;  /* 0x0000000000017941 */ /* 0x000fea0003800000 */
.L_x_66:
[----:B---3--:R-:W-:Y:S01]  /*29a0*/  @!P5 IMAD R13, R40, R88, R3 ;  /* 0x00000058280dd224 */ /* 0x008fe200078e0203 */
[----:B------:R-:W-:Y:S04]  /*29b0*/  BSSY B1, `(.L_x_68) ;  /* 0x0000006000017945 */ /* 0x000fe80003800000 */
[----:B------:R3:W-:Y:S01]  /*29c0*/  @!P5 STG.E.U8 desc[UR36][R4.64+0x20], R13 ;  /* 0x0000200d0400d986 */ /* 0x0007e2000c101124 */
[----:B------:R-:W-:Y:S05]  /*29d0*/  @P2 BRA `(.L_x_69) ;  /* 0x00000000000c2947 */ /* 0x000fea0003800000 */
[----:B------:R-:W5:Y:S02]  /*29e0*/  LDG.E.U8 R99, desc[UR36][R8.64+0x21] ;  /* 0x0000212408637981 */ /* 0x000f64000c1e1100 */
[----:B-----5:R-:W-:-:S05]  /*29f0*/  PRMT R0, R99, 0x8880, RZ ;  /* 0x0000888063007816 */ /* 0x020fca00000000ff */
[----:B------:R-:W-:-:S07]  /*2a00*/  IMAD R3, R0, R89, RZ ;  /* 0x0000005900037224 */ /* 0x000fce00078e02ff */
.L_x_69:
[----:B------:R-:W-:Y:S05]  /*2a10*/  BSYNC B1 ;  /* 0x0000000000017941 */ /* 0x000fea0003800000 */
.L_x_68:
        /* <DEDUP_REMOVED lines=11> */
.L_x_71:
[----:B------:R-:W-:Y:S05]  /*2ad0*/  BSYNC B1 ;  /* 0x0000000000017941 */ /* 0x000fea0003800000 */
.L_x_70:
[----:B---3--:R-:W-:Y:S01]  /*2ae0*/  @!P4 IMAD R13, R42, R88, R3 ;  /* 0x000000582a0dc224 */ /* 0x008fe200078e0203 */
[----:B------:R-:W-:Y:S04]  /*2af0*/  BSSY B1, `(.L_x_72) ;  /* 0x0000006000017945 */ /* 0x000fe80003800000 */
[----:B------:R3:W-:Y:S01]  /*2b00*/  @!P4 STG.E.U8 desc[UR36][R6.64+0x20], R13 ;  /* 0x0000200d0600c986 */ /* 0x0007e2000c101124 */
[----:B------:R-:W-:Y:S05]  /*2b10*/  @P3 BRA `(.L_x_73) ;  /* 0x00000000000c3947 */ /* 0x000fea0003800000 */
[----:B------:R-:W5:Y:S02]  /*2b20*/  LDG.E.U8 R99, desc[UR36][R10.64+0x21] ;  /* 0x000021240a637981 */ /* 0x000f64000c1e1100 */
[----:B-----5:R-:W-:-:S05]  /*2b30*/  PRMT R0, R99, 0x8880, RZ ;  /* 0x0000888063007816 */ /* 0x020fca00000000ff */
[----:B------:R-:W-:-:S07]  /*2b40*/  IMAD R3, R0, R89, RZ ;  /* 0x0000005900037224 */ /* 0x000fce00078e02ff */
.L_x_73:
[----:B------:R-:W-:Y:S05]  /*2b50*/  BSYNC B1 ;  /* 0x0000000000017941 */ /* 0x000fea0003800000 */
.L_x_72:
[----:B------:R-:W-:Y:S01]  /*2b60*/  @!P3 IMAD R43, R43, R88, R3 ;  /* 0x000000582b2bb224 */ /* 0x000fe200078e0203 */
[----:B------:R-:W-:Y:S04]  /*2b70*/  BSSY B1, `(.L_x_74) ;  /* 0x0000006000017945 */ /* 0x000fe80003800000 */
[----:B------:R0:W-:Y:S01]  /*2b80*/  @!P3 STG.E.U8 desc[UR36][R6.64+0x21], R43 ;  /* 0x0000212b0600b986 */ /* 0x0001e2000c101124 */
[----:B------:R-:W-:Y:S05]  /*2b90*/  @P5 BRA `(.L_x_75) ;  /* 0x00000000000c5947 */ /* 0x000fea0003800000 */
[----:B------:R-:W5:Y:S02]  /*2ba0*/  LDG.E.U8 R99, desc[UR36][R8.64+0x28] ;  /* 0x0000282408637981 */ /* 0x000f64000c1e1100 */
[----:B-----5:R-:W-:-:S05]  /*2bb0*/  PRMT R0, R99, 0x8880, RZ ;  /* 0x0000888063007816 */ /* 0x020fca00000000ff */
[----:B------:R-:W-:-:S07]  /*2bc0*/  IMAD R3, R0, R89, RZ ;  /* 0x0000005900037224 */ /* 0x000fce00078e02ff */
.L_x_75:
[----:B------:R-:W-:Y:S05]  /*2bd0*/  BSYNC B1 ;  /* 0x0000000000017941 */ /* 0x000fea0003800000 */
.L_x_74:
[----:B---3--:R-:W-:Y:S01]  /*2be0*/  @!P5 IMAD R13, R44, R88, R3 ;  /* 0x000000582c0dd224 */ /* 0x008fe200078e0203 */
[----:B------:R-:W-:Y:S04]  /*2bf0*/  BSSY B1, `(.L_x_76) ;  /* 0x0000006000017945 */ /* 0x000fe80003800000 */
[----:B------:R3:W-:Y:S01]  /*2c00*/  @!P5 STG.E.U8 desc[UR36][R4.64+0x28], R13 ;  /* 0x0000280d0400d986 */ /* 0x0007e2000c101124 */
[----:B------:R-:W-:Y:S05]  /*2c10*/  @P2 BRA `(.L_x_77) ;  /* 0x00000000000c2947 */ /* 0x000fea0003800000 */
[----:B------:R-:W5:Y:S02]  /*2c20*/  LDG.E.U8 R99, desc[UR36][R8.64+0x29] ;  /* 0x0000292408637981 */ /* 0x000f64000c1e1100 */
[----:B-----5:R-:W-:-:S05]  /*2c30*/  PRMT R0, R99, 0x8880, RZ ;  /* 0x0000888063007816 */ /* 0x020fca00000000ff */
[----:B------:R-:W-:-:S07]  /*2c40*/  IMAD R3, R0, R89, RZ ;  /* 0x0000005900037224 */ /* 0x000fce00078e02ff */
.L_x_77:
[----:B------:R-:W-:Y:S05]  /*2c50*/  BSYNC B1 ;  /* 0x0000000000017941 */ /* 0x000fea0003800000 */
.L_x_76:
        /* <DEDUP_REMOVED lines=11> */
.L_x_79:
[----:B------:R-:W-:Y:S05]  /*2d10*/  BSYNC B1 ;  /* 0x0000000000017941 */ /* 0x000fea0003800000 */
.L_x_78:
[----:B---3--:R-:W-:Y:S01]  /*2d20*/  @!P4 IMAD R13, R46, R88, R3 ;  /* 0x000000582e0dc224 */ /* 0x008fe200078e0203 */
[----:B------:R-:W-:Y:S04]  /*2d30*/  BSSY B1, `(.L_x_80) ;  /* 0x0000006000017945 */ /* 0x000fe80003800000 */
[----:B------:R3:W-:Y:S01]  /*2d40*/  @!P4 STG.E.U8 desc[UR36][R6.64+0x28], R13 ;  /* 0x0000280d0600c986 */ /* 0x0007e2000c101124 */
[----:B------:R-:W-:Y:S05]  /*2d50*/  @P3 BRA `(.L_x_81) ;  /* 0x00000000000c3947 */ /* 0x000fea0003800000 */
[----:B------:R-:W5:Y:S02]  /*2d60*/  LDG.E.U8 R99, desc[UR36][R10.64+0x29] ;  /* 0x000029240a637981 */ /* 0x000f64000c1e1100 */
[----:B-----5:R-:W-:-:S05]  /*2d70*/  PRMT R0, R99, 0x8880, RZ ;  /* 0x0000888063007816 */ /* 0x020fca00000000ff */
[----:B------:R-:W-:-:S07]  /*2d80*/  IMAD R3, R0, R89, RZ ;  /* 0x0000005900037224 */ /* 0x000fce00078e02ff */
.L_x_81:
[----:B------:R-:W-:Y:S05]  /*2d90*/  BSYNC B1 ;  /* 0x0000000000017941 */ /* 0x000fea0003800000 */
.L_x_80:
[----:B------:R-:W-:Y:S01]  /*2da0*/  @!P3 IMAD R47, R47, R88, R3 ;  /* 0x000000582f2fb224 */ /* 0x000fe200078e0203 */
[----:B------:R-:W-:Y:S04]  /*2db0*/  BSSY B1, `(.L_x_82) ;  /* 0x0000006000017945 */ /* 0x000fe80003800000 */
[----:B------:R0:W-:Y:S01]  /*2dc0*/  @!P3 STG.E.U8 desc[UR36][R6.64+0x29], R47 ;  /* 0x0000292f0600b986 */ /* 0x0001e2000c101124 */
[----:B------:R-:W-:Y:S05]  /*2dd0*/  @P5 BRA `(.L_x_83) ;  /* 0x00000000000c5947 */ /* 0x000fea0003800000 */
[----:B------:R-:W5:Y:S02]  /*2de0*/  LDG.E.U8 R99, desc[UR36][R8.64+0x30] ;  /* 0x0000302408637981 */ /* 0x000f64000c1e1100 */
[----:B-----5:R-:W-:-:S05]  /*2df0*/  PRMT R0, R99, 0x8880, RZ ;  /* 0x0000888063007816 */ /* 0x020fca00000000ff */
[----:B------:R-:W-:-:S07]  /*2e00*/  IMAD R3, R0, R89, RZ ;  /* 0x0000005900037224 */ /* 0x000fce00078e02ff */
.L_x_83:
[----:B------:R-:W-:Y:S05]  /*2e10*/  BSYNC B1 ;  /* 0x0000000000017941 */ /* 0x000fea0003800000 */
.L_x_82:
[----:B---3--:R-:W-:Y:S01]  /*2e20*/  @!P5 IMAD R13, R48, R88, R3 ;  /* 0x00000058300dd224 */ /* 0x008fe200078e0203 */
[----:B------:R-:W-:Y:S04]  /*2e30*/  BSSY B1, `(.L_x_84) ;  /* 0x0000006000017945 */ /* 0x000fe80003800000 */
[----:B------:R3:W-:Y:S01]  /*2e40*/  @!P5 STG.E.U8 desc[UR36][R4.64+0x30], R13 ;  /* 0x0000300d0400d986 */ /* 0x0007e2000c101124 */
[----:B------:R-:W-:Y:S05]  /*2e50*/  @P2 BRA `(.L_x_85) ;  /* 0x00000000000c2947 */ /* 0x000fea0003800000 */
[----:B------:R-:W5:Y:S02]  /*2e60*/  LDG.E.U8 R99, desc[UR36][R8.64+0x31] ;  /* 0x0000312408637981 */ /* 0x000f64000c1e1100 */
[----:B-----5:R-:W-:-:S05]  /*2e70*/  PRMT R0, R99, 0x8880, RZ ;  /* 0x0000888063007816 */ /* 0x020fca00000000ff */
[----:B------:R-:W-:-:S07]  /*2e80*/  IMAD R3, R0, R89, RZ ;  /* 0x0000005900037224 */ /* 0x000fce00078e02ff */
.L_x_85:
[----:B------:R-:W-:Y:S05]  /*2e90*/  BSYNC B1 ;  /* 0x0000000000017941 */ /* 0x000fea0003800000 */
.L_x_84:
        /* <DEDUP_REMOVED lines=11> */
.L_x_87:
[----:B------:R-:W-:Y:S05]  /*2f50*/  BSYNC B1 ;  /* 0x0000000000017941 */ /* 0x000fea0003800000 */
.L_x_86:
[----:B---3--:R-:W-:Y:S01]  /*2f60*/  @!P4 IMAD R13, R50, R88, R3 ;  /* 0x00000058320dc224 */ /* 0x008fe200078e0203 */
[----:B------:R-:W-:Y:S04]  /*2f70*/  BSSY B1, `(.L_x_88) ;  /* 0x0000006000017945 */ /* 0x000fe80003800000 */
[----:B------:R3:W-:Y:S01]  /*2f80*/  @!P4 STG.E.U8 desc[UR36][R6.64+0x30], R13 ;  /* 0x0000300d0600c986 */ /* 0x0007e2000c101124 */
[----:B------:R-:W-:Y:S05]  /*2f90*/  @P3 BRA `(.L_x_89) ;  /* 0x00000000000c3947 */ /* 0x000fea0003800000 */
[----:B------:R-:W5:Y:S02]  /*2fa0*/  LDG.E.U8 R99, desc[UR36][R10.64+0x31] ;  /* 0x000031240a637981 */ /* 0x000f64000c1e1100 */
[----:B-----5:R-:W-:-:S05]  /*2fb0*/  PRMT R0, R99, 0x8880, RZ ;  /* 0x0000888063007816 */ /* 0x020fca00000000ff */
[----:B------:R-:W-:-:S07]  /*2fc0*/  IMAD R3, R0, R89, RZ ;  /* 0x0000005900037224 */ /* 0x000fce00078e02ff */
.L_x_89:
[----:B------:R-:W-:Y:S05]  /*2fd0*/  BSYNC B1 ;  /* 0x0000000000017941 */ /* 0x000fea0003800000 */
.L_x_88:
[----:B------:R-:W-:Y:S01]  /*2fe0*/  @!P3 IMAD R51, R51, R88, R3 ;  /* 0x000000583333b224 */ /* 0x000fe200078e0203 */
[----:B------:R-:W-:Y:S04]  /*2ff0*/  BSSY B1, `(.L_x_90) ;  /* 0x0000006000017945 */ /* 0x000fe80003800000 */
[----:B------:R0:W-:Y:S01]  /*3000*/  @!P3 STG.E.U8 desc[UR36][R6.64+0x31], R51 ;  /* 0x000031330600b986 */ /* 0x0001e2000c101124 */
[----:B------:R-:W-:Y:S05]  /*3010*/  @P5 BRA `(.L_x_91) ;  /* 0x00000000000c5947 */ /* 0x000fea0003800000 */
[----:B------:R-:W5:Y:S02]  /*3020*/  LDG.E.U8 R99, desc[UR36][R8.64+0x38] ;  /* 0x0000382408637981 */ /* 0x000f64000c1e1100 */
[----:B-----5:R-:W-:-:S05]  /*3030*/  PRMT R0, R99, 0x8880, RZ ;  /* 0x0000888063007816 */ /* 0x020fca00000000ff */
[----:B------:R-:W-:-:S07]  /*3040*/  IMAD R3, R0, R89, RZ ;  /* 0x0000005900037224 */ /* 0x000fce00078e02ff */
.L_x_91:
[----:B------:R-:W-:Y:S05]  /*3050*/  BSYNC B1 ;  /* 0x0000000000017941 */ /* 0x000fea0003800000 */
.L_x_90:
[----:B---3--:R-:W-:Y:S01]  /*3060*/  @!P5 IMAD R13, R52, R88, R3 ;  /* 0x00000058340dd224 */ /* 0x008fe200078e0203 */
[----:B------:R-:W-:Y:S04]  /*3070*/  BSSY B1, `(.L_x_92) ;  /* 0x0000006000017945 */ /* 0x000fe80003800000 */
[----:B------:R3:W-:Y:S01]  /*3080*/  @!P5 STG.E.U8 desc[UR36][R4.64+0x38], R13 ;  /* 0x0000380d0400d986 */ /* 0x0007e2000c101124 */
[----:B------:R-:W-:Y:S05]  /*3090*/  @P2 BRA `(.L_x_93) ;  /* 0x00000000000c2947 */ /* 0x000fea0003800000 */
[----:B------:R-:W5:Y:S02]  /*30a0*/  LDG.E.U8 R99, desc[UR36][R8.64+0x39] ;  /* 0x0000392408637981 */ /* 0x000f64000c1e1100 */
[----:B-----5:R-:W-:-:S05]  /*30b0*/  PRMT R0, R99, 0x8880, RZ ;  /* 0x0000888063007816 */ /* 0x020fca00000000ff */
[----:B------:R-:W-:-:S07]  /*30c0*/  IMAD R3, R0, R89, RZ ;  /* 0x0000005900037224 */ /* 0x000fce00078e02ff */
.L_x_93:
[----:B------:R-:W-:Y:S05]  /*30d0*/  BSYNC B1 ;  /* 0x0000000000017941 */ /* 0x000fea0003800000 */
.L_x_92:
        /* <DEDUP_REMOVED lines=11> */
.L_x_95:
[----:B------:R-:W-:Y:S05]  /*3190*/  BSYNC B1 ;  /* 0x0000000000017941 */ /* 0x000fea0003800000 */
.L_x_94:
[----:B---3--:R-:W-:Y:S01]  /*31a0*/  @!P4 IMAD R13, R54, R88, R3 ;  /* 0x00000058360dc224 */ /* 0x008fe200078e0203 */
[----:B------:R-:W-:Y:S04]  /*31b0*/  BSSY B1, `(.L_x_96) ;  /* 0x0000006000017945 */ /* 0x000fe80003800000 */
[----:B------:R3:W-:Y:S01]  /*31c0*/  @!P4 STG.E.U8 desc[UR36][R6.64+0x38], R13 ;  /* 0x0000380d0600c986 */ /* 0x0007e2000c101124 */
[----:B------:R-:W-:Y:S05]  /*31d0*/  @P3 BRA `(.L_x_97) ;  /* 0x00000000000c3947 */ /* 0x000fea0003800000 */
[----:B------:R-:W5:Y:S02]  /*31e0*/  LDG.E.U8 R99, desc[UR36][R10.64+0x39] ;  /* 0x000039240a637981 */ /* 0x000f64000c1e1100 */
[----:B-----5:R-:W-:-:S05]  /*31f0*/  PRMT R0, R99, 0x8880, RZ ;  /* 0x0000888063007816 */ /* 0x020fca00000000ff */
[----:B------:R-:W-:-:S07]  /*3200*/  IMAD R3, R0, R89, RZ ;  /* 0x0000005900037224 */ /* 0x000fce00078e02ff */
.L_x_97:
[----:B------:R-:W-:Y:S05]  /*3210*/  BSYNC B1 ;  /* 0x0000000000017941 */ /* 0x000fea0003800000 */
.L_x_96:
[----:B------:R-:W-:Y:S01]  /*3220*/  @!P3 IMAD R55, R55, R88, R3 ;  /* 0x000000583737b224 */ /* 0x000fe200078e0203 */
[----:B------:R-:W-:Y:S04]  /*3230*/  BSSY B1, `(.L_x_98) ;  /* 0x0000006000017945 */ /* 0x000fe80003800000 */
[----:B------:R0:W-:Y:S01]  /*3240*/  @!P3 STG.E.U8 desc[UR36][R6.64+0x39], R55 ;  /* 0x000039370600b986 */ /* 0x0001e2000c101124 */
[----:B------:R-:W-:Y:S05]  /*3250*/  @P5 BRA `(.L_x_99) ;  /* 0x00000000000c5947 */ /* 0x000fea0003800000 */
[----:B------:R-:W5:Y:S02]  /*3260*/  LDG.E.U8 R99, desc[UR36][R8.64+0x40] ;  /* 0x0000402408637981 */ /* 0x000f64000c1e1100 */
[----:B-----5:R-:W-:-:S05]  /*3270*/  PRMT R0, R99, 0x8880, RZ ;  /* 0x0000888063007816 */ /* 0x020fca00000000ff */
[----:B------:R-:W-:-:S07]  /*3280*/  IMAD R3, R0, R89, RZ ;  /* 0x0000005900037224 */ /* 0x000fce00078e02ff */
.L_x_99:
[----:B------:R-:W-:Y:S05]  /*3290*/  BSYNC B1 ;  /* 0x0000000000017941 */ /* 0x000fea0003800000 */
.L_x_98:
[----:B---3--:R-:W-:Y:S01]  /*32a0*/  @!P5 IMAD R13, R56, R88, R3 ;  /* 0x00000058380dd224 */ /* 0x008fe200078e0203 */
[----:B------:R-:W-:Y:S04]  /*32b0*/  BSSY B1, `(.L_x_100) ;  /* 0x0000006000017945 */ /* 0x000fe80003800000 */
[----:B------:R3:W-:Y:S01]  /*32c0*/  @!P5 STG.E.U8 desc[UR36][R4.64+0x40], R13 ;  /* 0x0000400d0400d986 */ /* 0x0007e2000c101124 */
[----:B------:R-:W-:Y:S05]  /*32d0*/  @P2 BRA `(.L_x_101) ;  /* 0x00000000000c2947 */ /* 0x000fea0003800000 */
[----:B------:R-:W5:Y:S02]  /*32e0*/  LDG.E.U8 R99, desc[UR36][R8.64+0x41] ;  /* 0x0000412408637981 */ /* 0x000f64000c1e1100 */
[----:B-----5:R-:W-:-:S05]  /*32f0*/  PRMT R0, R99, 0x8880, RZ ;  /* 0x0000888063007816 */ /* 0x020fca00000000ff */
[----:B------:R-:W-:-:S07]  /*3300*/  IMAD R3, R0, R89, RZ ;  /* 0x0000005900037224 */ /* 0x000fce00078e02ff */
.L_x_101:
[----:B------:R-:W-:Y:S05]  /*3310*/  BSYNC B1 ;  /* 0x0000000000017941 */ /* 0x000fea0003800000 */
.L_x_100:
        /* <DEDUP_REMOVED lines=11> */
.L_x_103:
[----:B------:R-:W-:Y:S05]  /*33d0*/  BSYNC B1 ;  /* 0x0000000000017941 */ /* 0x000fea0003800000 */
.L_x_102:
[----:B---3--:R-:W-:Y:S01]  /*33e0*/  @!P4 IMAD R13, R58, R88, R3 ;  /* 0x000000583a0dc224 */ /* 0x008fe200078e0203 */
[----:B------:R-:W-:Y:S04]  /*33f0*/  BSSY B1, `(.L_x_104) ;  /* 0x0000006000017945 */ /* 0x000fe80003800000 */
[----:B------:R3:W-:Y:S01]  /*3400*/  @!P4 STG.E.U8 desc[UR36][R6.64+0x40], R13 ;  /* 0x0000400d0600c986 */ /* 0x0007e2000c101124 */
[----:B------:R-:W-:Y:S05]  /*3410*/  @P3 BRA `(.L_x_105) ;  /* 0x00000000000c3947 */ /* 0x000fea0003800000 */
[----:B------:R-:W5:Y:S02]  /*3420*/  LDG.E.U8 R99, desc[UR36][R10.64+0x41] ;  /* 0x000041240a637981 */ /* 0x000f64000c1e1100 */
[----:B-----5:R-:W-:-:S05]  /*3430*/  PRMT R0, R99, 0x8880, RZ ;  /* 0x0000888063007816 */ /* 0x020fca00000000ff */
[----:B------:R-:W-:-:S07]  /*3440*/  IMAD R3, R0, R89, RZ ;  /* 0x0000005900037224 */ /* 0x000fce00078e02ff */
.L_x_105:
[----:B------:R-:W-:Y:S05]  /*3450*/  BSYNC B1 ;  /* 0x0000000000017941 */ /* 0x000fea0003800000 */
.L_x_104:
[----:B------:R-:W-:Y:S01]  /*3460*/  @!P3 IMAD R59, R59, R88, R3 ;  /* 0x000000583b3bb224 */ /* 0x000fe200078e0203 */
[----:B------:R-:W-:Y:S04]  /*3470*/  BSSY B1, `(.L_x_106) ;  /* 0x0000006000017945 */ /* 0x000fe80003800000 */
[----:B------:R0:W-:Y:S01]  /*3480*/  @!P3 STG.E.U8 desc[UR36][R6.64+0x41], R59 ;  /* 0x0000413b0600b986 */ /* 0x0001e2000c101124 */
[----:B------:R-:W-:Y:S05]  /*3490*/  @P5 BRA `(.L_x_107) ;  /* 0x00000000000c5947 */ /* 0x000fea0003800000 */
[----:B------:R-:W5:Y:S02]  /*34a0*/  LDG.E.U8 R99, desc[UR36][R8.64+0x48] ;  /* 0x0000482408637981 */ /* 0x000f64000c1e1100 */
[----:B-----5:R-:W-:-:S05]  /*34b0*/  PRMT R0, R99, 0x8880, RZ ;  /* 0x0000888063007816 */ /* 0x020fca00000000ff */
[----:B------:R-:W-:-:S07]  /*34c0*/  IMAD R3, R0, R89, RZ ;  /* 0x0000005900037224 */ /* 0x000fce00078e02ff */
.L_x_107:
[----:B------:R-:W-:Y:S05]  /*34d0*/  BSYNC B1 ;  /* 0x0000000000017941 */ /* 0x000fea0003800000 */
.L_x_106:
[----:B---3--:R-:W-:Y:S01]  /*34e0*/  @!P5 IMAD R13, R60, R88, R3 ;  /* 0x000000583c0dd224 */ /* 0x008fe200078e0203 */
[----:B------:R-:W-:Y:S04]  /*34f0*/  BSSY B1, `(.L_x_108) ;  /* 0x0000006000017945 */ /* 0x000fe80003800000 */
[----:B------:R3:W-:Y:S01]  /*3500*/  @!P5 STG.E.U8 desc[UR36][R4.64+0x48], R13 ;  /* 0x0000480d0400d986 */ /* 0x0007e2000c101124 */
[----:B------:R-:W-:Y:S05]  /*3510*/  @P2 BRA `(.L_x_109) ;  /* 0x00000000000c2947 */ /* 0x000fea0003800000 */
[----:B------:R-:W5:Y:S02]  /*3520*/  LDG.E.U8 R99, desc[UR36][R8.64+0x49] ;  /* 0x0000492408637981 */ /* 0x000f64000c1e1100 */
[----:B-----5:R-:W-:-:S05]  /*3530*/  PRMT R0, R99, 0x8880, RZ ;  /* 0x0000888063007816 */ /* 0x020fca00000000ff */
[----:B------:R-:W-:-:S07]  /*3540*/  IMAD R3, R0, R89, RZ ;  /* 0x0000005900037224 */ /* 0x000fce00078e02ff */
.L_x_109:
[----:B------:R-:W-:Y:S05]  /*3550*/  BSYNC B1 ;  /* 0x0000000000017941 */ /* 0x000fea0003800000 */
.L_x_108:
        /* <DEDUP_REMOVED lines=11> */
.L_x_111:
[----:B------:R-:W-:Y:S05]  /*3610*/  BSYNC B1 ;  /* 0x0000000000017941 */ /* 0x000fea0003800000 */
.L_x_110:
[----:B---3--:R-:W-:Y:S01]  /*3620*/  @!P4 IMAD R13, R62, R88, R3 ;  /* 0x000000583e0dc224 */ /* 0x008fe200078e0203 */
[----:B------:R-:W-:Y:S04]  /*3630*/  BSSY B1, `(.L_x_112) ;  /* 0x0000006000017945 */ /* 0x000fe80003800000 */
[----:B------:R3:W-:Y:S01]  /*3640*/  @!P4 STG.E.U8 desc[UR36][R6.64+0x48], R13 ;  /* 0x0000480d0600c986 */ /* 0x0007e2000c101124 */
[----:B------:R-:W-:Y:S05]  /*3650*/  @P3 BRA `(.L_x_113) ;  /* 0x00000000000c3947 */ /* 0x000fea0003800000 */
[----:B------:R-:W5:Y:S02]  /*3660*/  LDG.E.U8 R99, desc[UR36][R10.64+0x49] ;  /* 0x000049240a637981 */ /* 0x000f64000c1e1100 */
[----:B-----5:R-:W-:-:S05]  /*3670*/  PRMT R0, R99, 0x8880, RZ ;  /* 0x0000888063007816 */ /* 0x020fca00000000ff */
[----:B------:R-:W-:-:S07]  /*3680*/  IMAD R3, R0, R89, RZ ;  /* 0x0000005900037224 */ /* 0x000fce00078e02ff */
.L_x_113:
[----:B------:R-:W-:Y:S05]  /*3690*/  BSYNC B1 ;  /* 0x0000000000017941 */ /* 0x000fea0003800000 */
.L_x_112:
[----:B------:R-:W-:Y:S01]  /*36a0*/  @!P3 IMAD R63, R63, R88, R3 ;  /* 0x000000583f3fb224 */ /* 0x000fe200078e0203 */
[----:B------:R-:W-:Y:S04]  /*36b0*/  BSSY B1, `(.L_x_114) ;  /* 0x0000006000017945 */ /* 0x000fe80003800000 */
[----:B------:R0:W-:Y:S01]  /*36c0*/  @!P3 STG.E.U8 desc[UR36][R6.64+0x49], R63 ;  /* 0x0000493f0600b986 */ /* 0x0001e2000c101124 */
[----:B------:R-:W-:Y:S05]  /*36d0*/  @P5 BRA `(.L_x_115) ;  /* 0x00000000000c5947 */ /* 0x000fea0003800000 */
[----:B------:R-:W5:Y:S02]  /*36e0*/  LDG.E.U8 R99, desc[UR36][R8.64+0x50] ;  /* 0x0000502408637981 */ /* 0x000f64000c1e1100 */
[----:B-----5:R-:W-:-:S05]  /*36f0*/  PRMT R0, R99, 0x8880, RZ ;  /* 0x0000888063007816 */ /* 0x020fca00000000ff */
[----:B------:R-:W-:-:S07]  /*3700*/  IMAD R3, R0, R89, RZ ;  /* 0x0000005900037224 */ /* 0x000fce00078e02ff */
.L_x_115:
[----:B------:R-:W-:Y:S05]  /*3710*/  BSYNC B1 ;  /* 0x0000000000017941 */ /* 0x000fea0003800000 */
.L_x_114:
[----:B---3--:R-:W-:Y:S01]  /*3720*/  @!P5 IMAD R13, R64, R88, R3 ;  /* 0x00000058400dd224 */ /* 0x008fe200078e0203 */
[----:B------:R-:W-:Y:S04]  /*3730*/  BSSY B1, `(.L_x_116) ;  /* 0x0000006000017945 */ /* 0x000fe80003800000 */
[----:B------:R3:W-:Y:S01]  /*3740*/  @!P5 STG.E.U8 desc[UR36][R4.64+0x50], R13 ;  /* 0x0000500d0400d986 */ /* 0x0007e2000c101124 */
[----:B------:R-:W-:Y:S05]  /*3750*/  @P2 BRA `(.L_x_117) ;  /* 0x00000000000c2947 */ /* 0x000fea0003800000 */
[----:B------:R-:W5:Y:S02]  /*3760*/  LDG.E.U8 R99, desc[UR36][R8.64+0x51] ;  /* 0x0000512408637981 */ /* 0x000f64000c1e1100 */
[----:B-----5:R-:W-:-:S05]  /*3770*/  PRMT R0, R99, 0x8880, RZ ;  /* 0x0000888063007816 */ /* 0x020fca00000000ff */
[----:B------:R-:W-:-:S07]  /*3780*/  IMAD R3, R0, R89, RZ ;  /* 0x0000005900037224 */ /* 0x000fce00078e02ff */
.L_x_117:
[----:B------:R-:W-:Y:S05]  /*3790*/  BSYNC B1 ;  /* 0x0000000000017941 */ /* 0x000fea0003800000 */
.L_x_116:
        /* <DEDUP_REMOVED lines=11> */
.L_x_119:
[----:B------:R-:W-:Y:S05]  /*3850*/  BSYNC B1 ;  /* 0x0000000000017941 */ /* 0x000fea0003800000 */
.L_x_118:
[----:B---3--:R-:W-:Y:S01]  /*3860*/  @!P4 IMAD R13, R66, R88, R3 ;  /* 0x00000058420dc224 */ /* 0x008fe200078e0203 */
[----:B------:R-:W-:Y:S04]  /*3870*/  BSSY B1, `(.L_x_120) ;  /* 0x0000006000017945 */ /* 0x000fe80003800000 */
[----:B------:R3:W-:Y:S01]  /*3880*/  @!P4 STG.E.U8 desc[UR36][R6.64+0x50], R13 ;  /* 0x0000500d0600c986 */ /* 0x0007e2000c101124 */
[----:B------:R-:W-:Y:S05]  /*3890*/  @P3 BRA `(.L_x_121) ;  /* 0x00000000000c3947 */ /* 0x000fea0003800000 */
[----:B------:R-:W5:Y:S02]  /*38a0*/  LDG.E.U8 R99, desc[UR36][R10.64+0x51] ;  /* 0x000051240a637981 */ /* 0x000f64000c1e1100 */
[----:B-----5:R-:W-:-:S05]  /*38b0*/  PRMT R0, R99, 0x8880, RZ ;  /* 0x0000888063007816 */ /* 0x020fca00000000ff */
[----:B------:R-:W-:-:S07]  /*38c0*/  IMAD R3, R0, R89, RZ ;  /* 0x0000005900037224 */ /* 0x000fce00078e02ff */
.L_x_121:
[----:B------:R-:W-:Y:S05]  /*38d0*/  BSYNC B1 ;  /* 0x0000000000017941 */ /* 0x000fea0003800000 */
.L_x_120:
[----:B------:R-:W-:Y:S01]  /*38e0*/  @!P3 IMAD R67, R67, R88, R3 ;  /* 0x000000584343b224 */ /* 0x000fe200078e0203 */
[----:B------:R-:W-:Y:S04]  /*38f0*/  BSSY B1, `(.L_x_122) ;  /* 0x0000006000017945 */ /* 0x000fe80003800000 */
[----:B------:R0:W-:Y:S01]  /*3900*/  @!P3 STG.E.U8 desc[UR36][R6.64+0x51], R67 ;  /* 0x000051430600b986 */ /* 0x0001e2000c101124 */
[----:B------:R-:W-:Y:S05]  /*3910*/  @P5 BRA `(.L_x_123) ;  /* 0x00000000000c5947 */ /* 0x000fea0003800000 */
[----:B------:R-:W5:Y:S02]  /*3920*/  LDG.E.U8 R99, desc[UR36][R8.64+0x58] ;  /* 0x0000582408637981 */ /* 0x000f64000c1e1100 */
[----:B-----5:R-:W-:-:S05]  /*3930*/  PRMT R0, R99, 0x8880, RZ ;  /* 0x0000888063007816 */ /* 0x020fca00000000ff */
[----:B------:R-:W-:-:S07]  /*3940*/  IMAD R3, R0, R89, RZ ;  /* 0x0000005900037224 */ /* 0x000fce00078e02ff */
.L_x_123:
[----:B------:R-:W-:Y:S05]  /*3950*/  BSYNC B1 ;  /* 0x0000000000017941 */ /* 0x000fea0003800000 */
.L_x_122:
[----:B---3--:R-:W-:Y:S01]  /*3960*/  @!P5 IMAD R13, R68, R88, R3 ;  /* 0x00000058440dd224 */ /* 0x008fe200078e0203 */
[----:B------:R-:W-:Y:S04]  /*3970*/  BSSY B1, `(.L_x_124) ;  /* 0x0000006000017945 */ /* 0x000fe80003800000 */
[----:B------:R3:W-:Y:S01]  /*3980*/  @!P5 STG.E.U8 desc[UR36][R4.64+0x58], R13 ;  /* 0x0000580d0400d986 */ /* 0x0007e2000c101124 */
[----:B------:R-:W-:Y:S05]  /*3990*/  @P2 BRA `(.L_x_125) ;  /* 0x00000000000c2947 */ /* 0x000fea0003800000 */
[----:B------:R-:W5:Y:S02]  /*39a0*/  LDG.E.U8 R99, desc[UR36][R8.64+0x59] ;  /* 0x0000592408637981 */ /* 0x000f64000c1e1100 */
[----:B-----5:R-:W-:-:S05]  /*39b0*/  PRMT R0, R99, 0x8880, RZ ;  /* 0x0000888063007816 */ /* 0x020fca00000000ff */
[----:B------:R-:W-:-:S07]  /*39c0*/  IMAD R3, R0, R89, RZ ;  /* 0x0000005900037224 */ /* 0x000fce00078e02ff */
.L_x_125:
[----:B------:R-:W-:Y:S05]  /*39d0*/  BSYNC B1 ;  /* 0x0000000000017941 */ /* 0x000fea0003800000 */
.L_x_124:
        /* <DEDUP_REMOVED lines=11> */
.L_x_127:
[----:B------:R-:W-:Y:S05]  /*3a90*/  BSYNC B1 ;  /* 0x0000000000017941 */ /* 0x000fea0003800000 */
.L_x_126:
[----:B---3--:R-:W-:Y:S01]  /*3aa0*/  @!P4 IMAD R13, R70, R88, R3 ;  /* 0x00000058460dc224 */ /* 0x008fe200078e0203 */
[----:B------:R-:W-:Y:S04]  /*3ab0*/  BSSY B1, `(.L_x_128) ;  /* 0x0000006000017945 */ /* 0x000fe80003800000 */
[----:B------:R3:W-:Y:S01]  /*3ac0*/  @!P4 STG.E.U8 desc[UR36][R6.64+0x58], R13 ;  /* 0x0000580d0600c986 */ /* 0x0007e2000c101124 */
[----:B------:R-:W-:Y:S05]  /*3ad0*/  @P3 BRA `(.L_x_129) ;  /* 0x00000000000c3947 */ /* 0x000fea0003800000 */
[----:B------:R-:W5:Y:S02]  /*3ae0*/  LDG.E.U8 R99, desc[UR36][R10.64+0x59] ;  /* 0x000059240a637981 */ /* 0x000f64000c1e1100 */
[----:B-----5:R-:W-:-:S05]  /*3af0*/  PRMT R0, R99, 0x8880, RZ ;  /* 0x0000888063007816 */ /* 0x020fca00000000ff */
[----:B------:R-:W-:-:S07]  /*3b00*/  IMAD R3, R0, R89, RZ ;  /* 0x0000005900037224 */ /* 0x000fce00078e02ff */
.L_x_129:
[----:B------:R-:W-:Y:S05]  /*3b10*/  BSYNC B1 ;  /* 0x0000000000017941 */ /* 0x000fea0003800000 */
.L_x_128:
[----:B------:R-:W-:Y:S01]  /*3b20*/  @!P3 IMAD R71, R71, R88, R3 ;  /* 0x000000584747b224 */ /* 0x000fe200078e0203 */
[----:B------:R-:W-:Y:S04]  /*3b30*/  BSSY B1, `(.L_x_130) ;  /* 0x0000006000017945 */ /* 0x000fe80003800000 */
[----:B------:R0:W-:Y:S01]  /*3b40*/  @!P3 STG.E.U8 desc[UR36][R6.64+0x59], R71 ;  /* 0x000059470600b986 */ /* 0x0001e2000c101124 */
[----:B------:R-:W-:Y:S05]  /*3b50*/  @P5 BRA `(.L_x_131) ;  /* 0x00000000000c5947 */ /* 0x000fea0003800000 */
[----:B------:R-:W5:Y:S02]  /*3b60*/  LDG.E.U8 R99, desc[UR36][R8.64+0x60] ;  /* 0x0000602408637981 */ /* 0x000f64000c1e1100 */
[----:B-----5:R-:W-:-:S05]  /*3b70*/  PRMT R0, R99, 0x8880, RZ ;  /* 0x0000888063007816 */ /* 0x020fca00000000ff */
[----:B------:R-:W-:-:S07]  /*3b80*/  IMAD R3, R0, R89, RZ ;  /* 0x0000005900037224 */ /* 0x000fce00078e02ff */
.L_x_131:
[----:B------:R-:W-:Y:S05]  /*3b90*/  BSYNC B1 ;  /* 0x0000000000017941 */ /* 0x000fea0003800000 */
.L_x_130:
[----:B---3--:R-:W-:Y:S01]  /*3ba0*/  @!P5 IMAD R13, R72, R88, R3 ;  /* 0x00000058480dd224 */ /* 0x008fe200078e0203 */
[----:B------:R-:W-:Y:S04]  /*3bb0*/  BSSY B1, `(.L_x_132) ;  /* 0x0000006000017945 */ /* 0x000fe80003800000 */
[----:B------:R3:W-:Y:S01]  /*3bc0*/  @!P5 STG.E.U8 desc[UR36][R4.64+0x60], R13 ;  /* 0x0000600d0400d986 */ /* 0x0007e2000c101124 */
[----:B------:R-:W-:Y:S05]  /*3bd0*/  @P2 BRA `(.L_x_133) ;  /* 0x00000000000c2947 */ /* 0x000fea0003800000 */
[----:B------:R-:W5:Y:S02]  /*3be0*/  LDG.E.U8 R99, desc[UR36][R8.64+0x61] ;  /* 0x0000612408637981 */ /* 0x000f64000c1e1100 */
[----:B-----5:R-:W-:-:S05]  /*3bf0*/  PRMT R0, R99, 0x8880, RZ ;  /* 0x0000888063007816 */ /* 0x020fca00000000ff */
[----:B------:R-:W-:-:S07]  /*3c00*/  IMAD R3, R0, R89, RZ ;  /* 0x0000005900037224 */ /* 0x000fce00078e02ff */
.L_x_133:
[----:B------:R-:W-:Y:S05]  /*3c10*/  BSYNC B1 ;  /* 0x0000000000017941 */ /* 0x000fea0003800000 */
.L_x_132:
        /* <DEDUP_REMOVED lines=11> */
.L_x_135:
[----:B------:R-:W-:Y:S05]  /*3cd0*/  BSYNC B1 ;  /* 0x0000000000017941 */ /* 0x000fea0003800000 */
.L_x_134:
[----:B---3--:R-:W-:Y:S01]  /*3ce0*/  @!P4 IMAD R13, R74, R88, R3 ;  /* 0x000000584a0dc224 */ /* 0x008fe200078e0203 */
[----:B------:R-:W-:Y:S04]  /*3cf0*/  BSSY B1, `(.L_x_136) ;  /* 0x0000006000017945 */ /* 0x000fe80003800000 */
[----:B------:R3:W-:Y:S01]  /*3d00*/  @!P4 STG.E.U8 desc[UR36][R6.64+0x60], R13 ;  /* 0x0000600d0600c986 */ /* 0x0007e2000c101124 */
[----:B------:R-:W-:Y:S05]  /*3d10*/  @P3 BRA `(.L_x_137) ;  /* 0x00000000000c3947 */ /* 0x000fea0003800000 */
[----:B------:R-:W5:Y:S02]  /*3d20*/  LDG.E.U8 R99, desc[UR36][R10.64+0x61] ;  /* 0x000061240a637981 */ /* 0x000f64000c1e1100 */
[----:B-----5:R-:W-:-:S05]  /*3d30*/  PRMT R0, R99, 0x8880, RZ ;  /* 0x0000888063007816 */ /* 0x020fca00000000ff */
[----:B------:R-:W-:-:S07]  /*3d40*/  IMAD R3, R0, R89, RZ ;  /* 0x0000005900037224 */ /* 0x000fce00078e02ff */
.L_x_137:
[----:B------:R-:W-:Y:S05]  /*3d50*/  BSYNC B1 ;  /* 0x0000000000017941 */ /* 0x000fea0003800000 */
.L_x_136:
[----:B------:R-:W-:Y:S01]  /*3d60*/  @!P3 IMAD R75, R75, R88, R3 ;  /* 0x000000584b4bb224 */ /* 0x000fe200078e0203 */
[----:B------:R-:W-:Y:S04]  /*3d70*/  BSSY B1, `(.L_x_138) ;  /* 0x0000006000017945 */ /* 0x000fe80003800000 */
[----:B------:R0:W-:Y:S01]  /*3d80*/  @!P3 STG.E.U8 desc[UR36][R6.64+0x61], R75 ;  /* 0x0000614b0600b986 */ /* 0x0001e2000c101124 */
[----:B------:R-:W-:Y:S05]  /*3d90*/  @P5 BRA `(.L_x_139) ;  /* 0x00000000000c5947 */ /* 0x000fea0003800000 */
[----:B------:R-:W5:Y:S02]  /*3da0*/  LDG.E.U8 R99, desc[UR36][R8.64+0x68] ;  /* 0x0000682408637981 */ /* 0x000f64000c1e1100 */
[----:B-----5:R-:W-:-:S05]  /*3db0*/  PRMT R0, R99, 0x8880, RZ ;  /* 0x0000888063007816 */ /* 0x020fca00000000ff */
[----:B------:R-:W-:-:S07]  /*3dc0*/  IMAD R3, R0, R89, RZ ;  /* 0x0000005900037224 */ /* 0x000fce00078e02ff */
.L_x_139:
[----:B------:R-:W-:Y:S05]  /*3dd0*/  BSYNC B1 ;  /* 0x0000000000017941 */ /* 0x000fea0003800000 */
.L_x_138:
[----:B---3--:R-:W-:Y:S01]  /*3de0*/  @!P5 IMAD R13, R76, R88, R3 ;  /* 0x000000584c0dd224 */ /* 0x008fe200078e0203 */
[----:B------:R-:W-:Y:S04]  /*3df0*/  BSSY B1, `(.L_x_140) ;  /* 0x0000006000017945 */ /* 0x000fe80003800000 */
[----:B------:R3:W-:Y:S01]  /*3e00*/  @!P5 STG.E.U8 desc[UR36][R4.64+0x68], R13 ;  /* 0x0000680d0400d986 */ /* 0x0007e2000c101124 */
[----:B------:R-:W-:Y:S05]  /*3e10*/  @P2 BRA `(.L_x_141) ;  /* 0x00000000000c2947 */ /* 0x000fea0003800000 */
[----:B------:R-:W5:Y:S02]  /*3e20*/  LDG.E.U8 R99, desc[UR36][R8.64+0x69] ;  /* 0x0000692408637981 */ /* 0x000f64000c1e1100 */
[----:B-----5:R-:W-:-:S05]  /*3e30*/  PRMT R0, R99, 0x8880, RZ ;  /* 0x0000888063007816 */ /* 0x020fca00000000ff */
[----:B------:R-:W-:-:S07]  /*3e40*/  IMAD R3, R0, R89, RZ ;  /* 0x0000005900037224 */ /* 0x000fce00078e02ff */
.L_x_141:
[----:B------:R-:W-:Y:S05]  /*3e50*/  BSYNC B1 ;  /* 0x0000000000017941 */ /* 0x000fea0003800000 */
.L_x_140:
        /* <DEDUP_REMOVED lines=11> */
.L_x_143:
[----:B------:R-:W-:Y:S05]  /*3f10*/  BSYNC B1 ;  /* 0x0000000000017941 */ /* 0x000fea0003800000 */
.L_x_142:
[----:B---3--:R-:W-:Y:S01]  /*3f20*/  @!P4 IMAD R13, R78, R88, R3 ;  /* 0x000000584e0dc224 */ /* 0x008fe200078e0203 */
[----:B------:R-:W-:Y:S04]  /*3f30*/  BSSY B1, `(.L_x_144) ;  /* 0x0000006000017945 */ /* 0x000fe80003800000 */
[----:B------:R3:W-:Y:S01]  /*3f40*/  @!P4 STG.E.U8 desc[UR36][R6.64+0x68], R13 ;  /* 0x0000680d0600c986 */ /* 0x0007e2000c101124 */
[----:B------:R-:W-:Y:S05]  /*3f50*/  @P3 BRA `(.L_x_145) ;  /* 0x00000000000c3947 */ /* 0x000fea0003800000 */
[----:B------:R-:W5:Y:S02]  /*3f60*/  LDG.E.U8 R99, desc[UR36][R10.64+0x69] ;  /* 0x000069240a637981 */ /* 0x000f64000c1e1100 */
[----:B-----5:R-:W-:-:S05]  /*3f70*/  PRMT R0, R99, 0x8880, RZ ;  /* 0x0000888063007816 */ /* 0x020fca00000000ff */
[----:B------:R-:W-:-:S07]  /*3f80*/  IMAD R3, R0, R89, RZ ;  /* 0x0000005900037224 */ /* 0x000fce00078e02ff */
.L_x_145:
[----:B------:R-:W-:Y:S05]  /*3f90*/  BSYNC B1 ;  /* 0x0000000000017941 */ /* 0x000fea0003800000 */
.L_x_144:
[----:B------:R-:W-:Y:S01]  /*3fa0*/  @!P3 IMAD R79, R79, R88, R3 ;  /* 0x000000584f4fb224 */ /* 0x000fe200078e0203 */
[----:B------:R-:W-:Y:S04]  /*3fb0*/  BSSY B1, `(.L_x_146) ;  /* 0x0000006000017945 */ /* 0x000fe80003800000 */
[----:B------:R0:W-:Y:S01]  /*3fc0*/  @!P3 STG.E.U8 desc[UR36][R6.64+0x69], R79 ;  /* 0x0000694f0600b986 */ /* 0x0001e2000c101124 */
[----:B------:R-:W-:Y:S05]  /*3fd0*/  @P5 BRA `(.L_x_147) ;  /* 0x00000000000c5947 */ /* 0x000fea0003800000 */
[----:B------:R-:W5:Y:S02]  /*3fe0*/  LDG.E.U8 R99, desc[UR36][R8.64+0x70] ;  /* 0x0000702408637981 */ /* 0x000f64000c1e1100 */
[----:B-----5:R-:W-:-:S05]  /*3ff0*/  PRMT R0, R99, 0x8880, RZ ;  /* 0x0000888063007816 */ /* 0x020fca00000000ff */
[----:B------:R-:W-:-:S07]  /*4000*/  IMAD R3, R0, R89, RZ ;  /* 0x0000005900037224 */ /* 0x000fce00078e02ff */
.L_x_147:
[----:B------:R-:W-:Y:S05]  /*4010*/  BSYNC B1 ;  /* 0x0000000000017941 */ /* 0x000fea0003800000 */
.L_x_146:
[----:B---3--:R-:W-:Y:S01]  /*4020*/  @!P5 IMAD R13, R80, R88, R3 ;  /* 0x00000058500dd224 */ /* 0x008fe200078e0203 */
[----:B------:R-:W-:Y:S04]  /*4030*/  BSSY B1, `(.L_x_148) ;  /* 0x0000006000017945 */ /* 0x000fe80003800000 */
[----:B------:R3:W-:Y:S01]  /*4040*/  @!P5 STG.E.U8 desc[UR36][R4.64+0x70], R13 ;  /* 0x0000700d0400d986 */ /* 0x0007e2000c101124 */
[----:B------:R-:W-:Y:S05]  /*4050*/  @P2 BRA `(.L_x_149) ;  /* 0x00000000000c2947 */ /* 0x000fea0003800000 */
[----:B------:R-:W5:Y:S02]  /*4060*/  LDG.E.U8 R99, desc[UR36][R8.64+0x71] ;  /* 0x0000712408637981 */ /* 0x000f64000c1e1100 */
[----:B-----5:R-:W-:-:S05]  /*4070*/  PRMT R0, R99, 0x8880, RZ ;  /* 0x0000888063007816 */ /* 0x020fca00000000ff */
[----:B------:R-:W-:-:S07]  /*4080*/  IMAD R3, R0, R89, RZ ;  /* 0x0000005900037224 */ /* 0x000fce00078e02ff */
.L_x_149:
[----:B------:R-:W-:Y:S05]  /*4090*/  BSYNC B1 ;  /* 0x0000000000017941 */ /* 0x000fea0003800000 */
.L_x_148:
[----:B------:R-:W-:Y:S01]  /*40a0*/  ISETP.LT.OR P4, PT, R19, 0x71, !P0 ;  /* 0x000000711300780c */ /* 0x000fe20004781670 */
[----:B------:R-:W-:Y:S01]  /*40b0*/  @!P2 IMAD R81, R81, R88, R3 ;  /* 0x000000585151a224 */ /* 0x000fe200078e0203 */
[----:B------:R-:W-:Y:S01]  /*40c0*/  BSSY B1, `(.L_x_150) ;  /* 0x000000a000017945 */ /* 0x000fe20003800000 */
[C---:B------:R-:W-:Y:S02]  /*40d0*/  ISETP.LT.OR P3, PT, R19.reuse, 0x72, !P0 ;  /* 0x000000721300780c */ /* 0x040fe40004761670 */
[C---:B------:R-:W-:Y:S01]  /*40e0*/  ISETP.LT.OR P5, PT, R19.reuse, 0x79, !P0 ;  /* 0x000000791300780c */ /* 0x040fe200047a1670 */
[----:B------:R0:W-:Y:S01]  /*40f0*/  @!P2 STG.E.U8 desc[UR36][R4.64+0x71], R81 ;  /* 0x000071510400a986 */ /* 0x0001e2000c101124 */
[C---:B------:R-:W-:Y:S02]  /*4100*/  ISETP.LT.OR P2, PT, R19.reuse, 0x79, !P1 ;  /* 0x000000791300780c */ /* 0x040fe40004f41670 */
[----:B------:R-:W-:-:S04]  /*4110*/  ISETP.LT.OR P1, PT, R19, 0x7a, !P1 ;  /* 0x0000007a1300780c */ /* 0x000fc80004f21670 */
[----:B------:R-:W-:Y:S09]  /*4120*/  @P4 BRA `(.L_x_151) ;  /* 0x00000000000c4947 */ /* 0x000ff20003800000 */
[----:B------:R-:W5:Y:S02]  /*4130*/  LDG.E.U8 R99, desc[UR36][R10.64+0x70] ;  /* 0x000070240a637981 */ /* 0x000f64000c1e1100 */
[----:B-----5:R-:W-:-:S05]  /*4140*/  PRMT R0, R99, 0x8880, RZ ;  /* 0x0000888063007816 */ /* 0x020fca00000000ff */
[----:B------:R-:W-:-:S07]  /*4150*/  IMAD R3, R0, R89, RZ ;  /* 0x0000005900037224 */ /* 0x000fce00078e02ff */
.L_x_151:
[----:B------:R-:W-:Y:S05]  /*4160*/  BSYNC B1 ;  /* 0x0000000000017941 */ /* 0x000fea0003800000 */
.L_x_150:
[----:B---3--:R-:W-:Y:S01]  /*4170*/  @!P4 IMAD R13, R82, R88, R3 ;  /* 0x00000058520dc224 */ /* 0x008fe200078e0203 */
[----:B------:R-:W-:Y:S04]  /*4180*/  BSSY B1, `(.L_x_152) ;  /* 0x0000006000017945 */ /* 0x000fe80003800000 */
[----:B------:R3:W-:Y:S01]  /*4190*/  @!P4 STG.E.U8 desc[UR36][R6.64+0x70], R13 ;  /* 0x0000700d0600c986 */ /* 0x0007e2000c101124 */
[----:B------:R-:W-:Y:S05]  /*41a0*/  @P3 BRA `(.L_x_153) ;  /* 0x00000000000c3947 */ /* 0x000fea0003800000 */
[----:B------:R-:W5:Y:S02]  /*41b0*/  LDG.E.U8 R99, desc[UR36][R10.64+0x71] ;  /* 0x000071240a637981 */ /* 0x000f64000c1e1100 */
[----:B-----5:R-:W-:-:S05]  /*41c0*/  PRMT R0, R99, 0x8880, RZ ;  /* 0x0000888063007816 */ /* 0x020fca00000000ff */
[----:B------:R-:W-:-:S07]  /*41d0*/  IMAD R3, R0, R89, RZ ;  /* 0x0000005900037224 */ /* 0x000fce00078e02ff */
.L_x_153:
[----:B------:R-:W-:Y:S05]  /*41e0*/  BSYNC B1 ;  /* 0x0000000000017941 */ /* 0x000fea0003800000 */
.L_x_152:
[----:B------:R-:W-:Y:S01]  /*41f0*/  @!P3 IMAD R83, R83, R88, R3 ;  /* 0x000000585353b224 */ /* 0x000fe200078e0203 */
[----:B------:R-:W-:Y:S04]  /*4200*/  BSSY B1, `(.L_x_154) ;  /* 0x0000006000017945 */ /* 0x000fe80003800000 */
[----:B------:R0:W-:Y:S01]  /*4210*/  @!P3 STG.E.U8 desc[UR36][R6.64+0x71], R83 ;  /* 0x000071530600b986 */ /* 0x0001e2000c101124 */
[----:B------:R-:W-:Y:S05]  /*4220*/  @P2 BRA `(.L_x_155) ;  /* 0x00000000000c2947 */ /* 0x000fea0003800000 */
[----:B------:R-:W5:Y:S02]  /*4230*/  LDG.E.U8 R99, desc[UR36][R8.64+0x78] ;  /* 0x0000782408637981 */ /* 0x000f64000c1e1100 */
[----:B-----5:R-:W-:-:S05]  /*4240*/  PRMT R0, R99, 0x8880, RZ ;  /* 0x0000888063007816 */ /* 0x020fca00000000ff */
[----:B------:R-:W-:-:S07]  /*4250*/  IMAD R3, R0, R89, RZ ;  /* 0x0000005900037224 */ /* 0x000fce00078e02ff */
.L_x_155:
[----:B------:R-:W-:Y:S05]  /*4260*/  BSYNC B1 ;  /* 0x0000000000017941 */ /* 0x000fea0003800000 */
.L_x_154:
[----:B---3--:R-:W-:Y:S01]  /*4270*/  @!P2 IMAD R13, R84, R88, R3 ;  /* 0x00000058540da224 */ /* 0x008fe200078e0203 */
[----:B------:R-:W-:Y:S04]  /*4280*/  BSSY B1, `(.L_x_156) ;  /* 0x0000006000017945 */ /* 0x000fe80003800000 */
[----:B------:R3:W-:Y:S01]  /*4290*/  @!P2 STG.E.U8 desc[UR36][R4.64+0x78], R13 ;  /* 0x0000780d0400a986 */ /* 0x0007e2000c101124 */
[----:B------:R-:W-:Y:S05]  /*42a0*/  @P1 BRA `(.L_x_157) ;  /* 0x00000000000c1947 */ /* 0x000fea0003800000 */
[----:B------:R-:W5:Y:S02]  /*42b0*/  LDG.E.U8 R99, desc[UR36][R8.64+0x79] ;  /* 0x0000792408637981 */ /* 0x000f64000c1e1100 */
[----:B-----5:R-:W-:-:S05]  /*42c0*/  PRMT R0, R99, 0x8880, RZ ;  /* 0x0000888063007816 */ /* 0x020fca00000000ff */
[----:B------:R-:W-:-:S07]  /*42d0*/  IMAD R3, R0, R89, RZ ;  /* 0x0000005900037224 */ /* 0x000fce00078e02ff */
.L_x_157:
[----:B------:R-:W-:Y:S05]  /*42e0*/  BSYNC B1 ;  /* 0x0000000000017941 */ /* 0x000fea0003800000 */
.L_x_156:
[----:B------:R-:W-:Y:S01]  /*42f0*/  @!P1 IMAD R85, R85, R88, R3 ;  /* 0x0000005855559224 */ /* 0x000fe200078e0203 */
[----:B------:R-:W-:Y:S04]  /*4300*/  BSSY B1, `(.L_x_158) ;  /* 0x0000006000017945 */ /* 0x000fe80003800000 */
[----:B------:R0:W-:Y:S01]  /*4310*/  @!P1 STG.E.U8 desc[UR36][R4.64+0x79], R85 ;  /* 0x0000795504009986 */ /* 0x0001e2000c101124 */
[----:B------:R-:W-:Y:S05]  /*4320*/  @P5 BRA `(.L_x_159) ;  /* 0x00000000000c5947 */ /* 0x000fea0003800000 */
[----:B------:R-:W5:Y:S02]  /*4330*/  LDG.E.U8 R99, desc[UR36][R10.64+0x78] ;  /* 0x000078240a637981 */ /* 0x000f64000c1e1100 */
[----:B-----5:R-:W-:-:S05]  /*4340*/  PRMT R0, R99, 0x8880, RZ ;  /* 0x0000888063007816 */ /* 0x020fca00000000ff */
[----:B------:R-:W-:-:S07]  /*4350*/  IMAD R3, R0, R89, RZ ;  /* 0x0000005900037224 */ /* 0x000fce00078e02ff */
.L_x_159:
[----:B------:R-:W-:Y:S05]  /*4360*/  BSYNC B1 ;  /* 0x0000000000017941 */ /* 0x000fea0003800000 */
.L_x_158:
[----:B0123--:R-:W-:Y:S01]  /*4370*/  @!P5 IMAD R5, R86, R88, R3 ;  /* 0x000000585605d224 */ /* 0x00ffe200078e0203 */
[----:B------:R-:W-:Y:S01]  /*4380*/  ISETP.LT.OR P0, PT, R19, 0x7a, !P0 ;  /* 0x0000007a1300780c */ /* 0x000fe20004701670 */
[----:B------:R-:W-:Y:S03]  /*4390*/  BSSY B1, `(.L_x_160) ;  /* 0x0000006000017945 */ /* 0x000fe60003800000 */
[----:B------:R0:W-:Y:S09]  /*43a0*/  @!P5 STG.E.U8 desc[UR36][R6.64+0x78], R5 ;  /* 0x000078050600d986 */ /* 0x0001f2000c101124 */
[----:B------:R-:W-:Y:S05]  /*43b0*/  @P0 BRA `(.L_x_161) ;  /* 0x00000000000c0947 */ /* 0x000fea0003800000 */
[----:B------:R-:W2:Y:S02]  /*43c0*/  LDG.E.U8 R99, desc[UR36][R10.64+0x79] ;  /* 0x000079240a637981 */ /* 0x000ea4000c1e1100 */
[----:B--2---:R-:W-:-:S05]  /*43d0*/  PRMT R0, R99, 0x8880, RZ ;  /* 0x0000888063007816 */ /* 0x004fca00000000ff */
[----:B------:R-:W-:-:S07]  /*43e0*/  IMAD R3, R0, R89, RZ ;  /* 0x0000005900037224 */ /* 0x000fce00078e02ff */
.L_x_161:
[----:B------:R-:W-:Y:S05]  /*43f0*/  BSYNC B1 ;  /* 0x0000000000017941 */ /* 0x000fea0003800000 */
.L_x_160:
[----:B------:R-:W-:Y:S01]  /*4400*/  IMAD R3, R87, R88, R3 ;  /* 0x0000005857037224 */ /* 0x000fe200078e0203 */
[----:B------:R-:W-:Y:S06]  /*4410*/  @P0 BRA `(.L_x_162) ;  /* 0x0000000c00100947 */ /* 0x000fec0003800000 */
[----:B------:R1:W-:Y:S01]  /*4420*/  STG.E.U8 desc[UR36][R6.64+0x79], R3 ;  /* 0x0000790306007986 */ /* 0x0003e2000c101124 */
[----:B------:R-:W-:Y:S05]  /*4430*/  BRA `(.L_x_162) ;  /* 0x0000000c00087947 */ /* 0x000fea0003800000 */
.L_x_33:
[C---:B------:R-:W-:Y:S02]  /*4440*/  ISETP.GE.AND P1, PT, R20.reuse, 0x1, PT ;  /* 0x000000011400780c */ /* 0x040fe40003f26270 */
[----:B------:R-:W-:Y:S02]  /*4450*/  ISETP.GE.AND P0, PT, R20, 0x9, PT ;  /* 0x000000091400780c */ /* 0x000fe40003f06270 */
[C---:B------:R-:W-:Y:S02]  /*4460*/  ISETP.LT.OR P4, PT, R19.reuse, 0x1, !P1 ;  /* 0x000000011300780c */ /* 0x040fe40004f81670 */
[C---:B------:R-:W-:Y:S02]  /*4470*/  ISETP.LT.OR P3, PT, R19.reuse, 0x2, !P1 ;  /* 0x000000021300780c */ /* 0x040fe40004f61670 */
[C---:B------:R-:W-:Y:S02]  /*4480*/  ISETP.LT.OR P2, PT, R19.reuse, 0x1, !P0 ;  /* 0x000000011300780c */ /* 0x040fe40004741670 */
[----:B------:R-:W-:-:S07]  /*4490*/  ISETP.LT.OR P5, PT, R19, 0x2, !P0 ;  /* 0x000000021300780c */ /* 0x000fce00047a1670 */
[-C--:B------:R-:W-:Y:S02]  /*44a0*/  @!P4 IMAD R3, R24, R88.reuse, RZ ;  /* 0x000000581803c224 */ /* 0x080fe400078e02ff */
[-C--:B------:R-:W-:Y:S02]  /*44b0*/  @!P3 IMAD R25, R25, R88.reuse, RZ ;  /* 0x000000581919b224 */ /* 0x080fe400078e02ff */
[-C--:B------:R-:W-:Y:S01]  /*44c0*/  @!P2 IMAD R9, R26, R88.reuse, RZ ;  /* 0x000000581a09a224 */ /* 0x080fe200078e02ff */
[----:B------:R0:W-:Y:S01]  /*44d0*/  @!P4 STG.E.U8 desc[UR36][R4.64], R3 ;  /* 0x000000030400c986 */ /* 0x0001e2000c101124 */
[----:B------:R-:W-:Y:S01]  /*44e0*/  ISETP.LT.OR P4, PT, R19, 0x9, !P1 ;  /* 0x000000091300780c */ /* 0x000fe20004f81670 */
[----:B------:R-:W-:Y:S02]  /*44f0*/  @!P5 IMAD R27, R27, R88, RZ ;  /* 0x000000581b1bd224 */ /* 0x000fe400078e02ff */
[----:B------:R-:W-:Y:S01]  /*4500*/  @!P3 STG.E.U8 desc[UR36][R4.64+0x1], R25 ;  /* 0x000001190400b986 */ /* 0x000fe2000c101124 */
[----:B------:R-:W-:-:S03]  /*4510*/  ISETP.LT.OR P3, PT, R19, 0xa, !P1 ;  /* 0x0000000a1300780c */ /* 0x000fc60004f61670 */
[----:B------:R1:W-:Y:S01]  /*4520*/  @!P2 STG.E.U8 desc[UR36][R6.64], R9 ;  /* 0x000000090600a986 */ /* 0x0003e2000c101124 */
[----:B------:R-:W-:-:S03]  /*4530*/  ISETP.LT.OR P2, PT, R19, 0x9, !P0 ;  /* 0x000000091300780c */ /* 0x000fc60004741670 */
[----:B------:R-:W-:Y:S01]  /*4540*/  @!P5 STG.E.U8 desc[UR36][R6.64+0x1], R27 ;  /* 0x0000011b0600d986 */ /* 0x000fe2000c101124 */
[----:B------:R-:W-:Y:S01]  /*4550*/  ISETP.LT.OR P5, PT, R19, 0xa, !P0 ;  /* 0x0000000a1300780c */ /* 0x000fe200047a1670 */
[----:B------:R-:W-:-:S04]  /*4560*/  @!P4 IMAD R11, R28, R88, RZ ;  /* 0x000000581c0bc224 */ /* 0x000fc800078e02ff */
[-C--:B------:R-:W-:Y:S01]  /*4570*/  @!P3 IMAD R29, R29, R88.reuse, RZ ;  /* 0x000000581d1db224 */ /* 0x080fe200078e02ff */
[----:B------:R-:W-:Y:S01]  /*4580*/  @!P4 STG.E.U8 desc[UR36][R4.64+0x8], R11 ;  /* 0x0000080b0400c986 */ /* 0x000fe2000c101124 */
[C---:B------:R-:W-:Y:S02]  /*4590*/  ISETP.LT.OR P4, PT, R19.reuse, 0x11, !P1 ;  /* 0x000000111300780c */ /* 0x040fe40004f81670 */
[-C--:B0-----:R-:W-:Y:S01]  /*45a0*/  @!P2 IMAD R3, R30, R88.reuse, RZ ;  /* 0x000000581e03a224 */ /* 0x081fe200078e02ff */
[----:B------:R-:W-:Y:S01]  /*45b0*/  @!P3 STG.E.U8 desc[UR36][R4.64+0x9], R29 ;  /* 0x0000091d0400b986 */ /* 0x000fe2000c101124 */
[----:B------:R-:W-:Y:S02]  /*45c0*/  ISETP.LT.OR P3, PT, R19, 0x12, !P1 ;  /* 0x000000121300780c */ /* 0x000fe40004f61670 */
[----:B------:R-:W-:Y:S01]  /*45d0*/  @!P5 IMAD R31, R31, R88, RZ ;  /* 0x000000581f1fd224 */ /* 0x000fe200078e02ff */
[----:B------:R0:W-:Y:S01]  /*45e0*/  @!P2 STG.E.U8 desc[UR36][R6.64+0x8], R3 ;  /* 0x000008030600a986 */ /* 0x0001e2000c101124 */
[----:B------:R-:W-:-:S03]  /*45f0*/  ISETP.LT.OR P2, PT, R19, 0x11, !P0 ;  /* 0x000000111300780c */ /* 0x000fc60004741670 */
[----:B------:R-:W-:Y:S01]  /*4600*/  @!P5 STG.E.U8 desc[UR36][R6.64+0x9], R31 ;  /* 0x0000091f0600d986 */ /* 0x000fe2000c101124 */
[----:B------:R-:W-:Y:S01]  /*4610*/  ISETP.LT.OR P5, PT, R19, 0x12, !P0 ;  /* 0x000000121300780c */ /* 0x000fe200047a1670 */
[----:B-1----:R-:W-:-:S04]  /*4620*/  @!P4 IMAD R9, R32, R88, RZ ;  /* 0x000000582009c224 */ /* 0x002fc800078e02ff */
        /* <DEDUP_REMOVED lines=109> */
[----:B------:R1:W-:Y:S01]  /*4d00*/  @!P4 STG.E.U8 desc[UR36][R4.64+0x58], R11 ;  /* 0x0000580b0400c986 */ /* 0x0003e2000c101124 */
        /* <DEDUP_REMOVED lines=13> */
[-C--:B-1----:R-:W-:Y:S01]  /*4de0*/  @!P2 IMAD R11, R74, R88.reuse, RZ ;  /* 0x000000584a0ba224 */ /* 0x082fe200078e02ff */
[----:B------:R-:W-:Y:S01]  /*4df0*/  @!P3 STG.E.U8 desc[UR36][R4.64+0x61], R73 ;  /* 0x000061490400b986 */ /* 0x000fe2000c101124 */
[----:B------:R-:W-:Y:S02]  /*4e00*/  ISETP.LT.OR P3, PT, R19, 0x6a, !P1 ;  /* 0x0000006a1300780c */ /* 0x000fe40004f61670 */
[----:B------:R-:W-:Y:S01]  /*4e10*/  @!P5 IMAD R75, R75, R88, RZ ;  /* 0x000000584b4bd224 */ /* 0x000fe200078e02ff */
[----:B------:R1:W-:Y:S01]  /*4e20*/  @!P2 STG.E.U8 desc[UR36][R6.64+0x60], R11 ;  /* 0x0000600b0600a986 */ /* 0x0003e2000c101124 */
[----:B------:R-:W-:-:S03]  /*4e30*/  ISETP.LT.OR P2, PT, R19, 0x69, !P0 ;  /* 0x000000691300780c */ /* 0x000fc60004741670 */
[----:B------:R-:W-:Y:S01]  /*4e40*/  @!P5 STG.E.U8 desc[UR36][R6.64+0x61], R75 ;  /* 0x0000614b0600d986 */ /* 0x000fe2000c101124 */
[----:B------:R-:W-:Y:S01]  /*4e50*/  ISETP.LT.OR P5, PT, R19, 0x6a, !P0 ;  /* 0x0000006a1300780c */ /* 0x000fe200047a1670 */
[----:B0-----:R-:W-:-:S04]  /*4e60*/  @!P4 IMAD R3, R76, R88, RZ ;  /* 0x000000584c03c224 */ /* 0x001fc800078e02ff */
[-C--:B------:R-:W-:Y:S01]  /*4e70*/  @!P3 IMAD R77, R77, R88.reuse, RZ ;  /* 0x000000584d4db224 */ /* 0x080fe200078e02ff */
[----:B------:R0:W-:Y:S01]  /*4e80*/  @!P4 STG.E.U8 desc[UR36][R4.64+0x68], R3 ;  /* 0x000068030400c986 */ /* 0x0001e2000c101124 */
[C---:B------:R-:W-:Y:S02]  /*4e90*/  ISETP.LT.OR P4, PT, R19.reuse, 0x72, !P1 ;  /* 0x000000721300780c */ /* 0x040fe40004f81670 */
[-C--:B--2---:R-:W-:Y:S01]  /*4ea0*/  @!P2 IMAD R9, R78, R88.reuse, RZ ;  /* 0x000000584e09a224 */ /* 0x084fe200078e02ff */
[----:B------:R-:W-:Y:S01]  /*4eb0*/  @!P3 STG.E.U8 desc[UR36][R4.64+0x69], R77 ;  /* 0x0000694d0400b986 */ /* 0x000fe2000c101124 */
[----:B------:R-:W-:Y:S02]  /*4ec0*/  ISETP.LT.OR P3, PT, R19, 0x71, !P1 ;  /* 0x000000711300780c */ /* 0x000fe40004f61670 */
[----:B------:R-:W-:Y:S01]  /*4ed0*/  @!P5 IMAD R79, R79, R88, RZ ;  /* 0x000000584f4fd224 */ /* 0x000fe200078e02ff */
[----:B------:R-:W-:Y:S01]  /*4ee0*/  @!P2 STG.E.U8 desc[UR36][R6.64+0x68], R9 ;  /* 0x000068090600a986 */ /* 0x000fe2000c101124 */
[----:B------:R-:W-:-:S03]  /*4ef0*/  ISETP.LT.OR P2, PT, R19, 0x71, !P0 ;  /* 0x000000711300780c */ /* 0x000fc60004741670 */
[----:B------:R-:W-:Y:S01]  /*4f00*/  @!P5 STG.E.U8 desc[UR36][R6.64+0x69], R79 ;  /* 0x0000694f0600d986 */ /* 0x000fe2000c101124 */
[----:B------:R-:W-:Y:S01]  /*4f10*/  ISETP.LT.OR P5, PT, R19, 0x79, !P0 ;  /* 0x000000791300780c */ /* 0x000fe200047a1670 */
[----:B------:R-:W-:-:S04]  /*4f20*/  @!P4 IMAD R81, R81, R88, RZ ;  /* 0x000000585151c224 */ /* 0x000fc800078e02ff */
[-C--:B-1----:R-:W-:Y:S01]  /*4f30*/  @!P3 IMAD R11, R80, R88.reuse, RZ ;  /* 0x00000058500bb224 */ /* 0x082fe200078e02ff */
[----:B------:R-:W-:Y:S01]  /*4f40*/  @!P4 STG.E.U8 desc[UR36][R4.64+0x71], R81 ;  /* 0x000071510400c986 */ /* 0x000fe2000c101124 */
[C---:B------:R-:W-:Y:S02]  /*4f50*/  ISETP.LT.OR P4, PT, R19.reuse, 0x72, !P0 ;  /* 0x000000721300780c */ /* 0x040fe40004781670 */
[C---:B------:R-:W-:Y:S01]  /*4f60*/  ISETP.LT.OR P0, PT, R19.reuse, 0x7a, !P0 ;  /* 0x0000007a1300780c */ /* 0x040fe20004701670 */
[----:B------:R1:W-:Y:S01]  /*4f70*/  @!P3 STG.E.U8 desc[UR36][R4.64+0x70], R11 ;  /* 0x0000700b0400b986 */ /* 0x0003e2000c101124 */
[C---:B------:R-:W-:Y:S01]  /*4f80*/  ISETP.LT.OR P3, PT, R19.reuse, 0x79, !P1 ;  /* 0x000000791300780c */ /* 0x040fe20004f61670 */
[----:B0-----:R-:W-:Y:S01]  /*4f90*/  @!P2 IMAD R3, R82, R88, RZ ;  /* 0x000000585203a224 */ /* 0x001fe200078e02ff */
[----:B------:R-:W-:-:S04]  /*4fa0*/  ISETP.LT.OR P1, PT, R19, 0x7a, !P1 ;  /* 0x0000007a1300780c */ /* 0x000fc80004f21670 */
[----:B------:R2:W-:Y:S03]  /*4fb0*/  @!P2 STG.E.U8 desc[UR36][R6.64+0x70], R3 ;  /* 0x000070030600a986 */ /* 0x0005e6000c101124 */
[-C--:B------:R-:W-:Y:S02]  /*4fc0*/  @!P4 IMAD R83, R83, R88.reuse, RZ ;  /* 0x000000585353c224 */ /* 0x080fe400078e02ff */
[-C--:B-1----:R-:W-:Y:S02]  /*4fd0*/  @!P5 IMAD R11, R86, R88.reuse, RZ ;  /* 0x00000058560bd224 */ /* 0x082fe400078e02ff */
[-C--:B------:R-:W-:Y:S01]  /*4fe0*/  @!P3 IMAD R9, R84, R88.reuse, RZ ;  /* 0x000000585409b224 */ /* 0x080fe200078e02ff */
[----:B------:R2:W-:Y:S01]  /*4ff0*/  @!P4 STG.E.U8 desc[UR36][R6.64+0x71], R83 ;  /* 0x000071530600c986 */ /* 0x0005e2000c101124 */
[-C--:B------:R-:W-:Y:S02]  /*5000*/  @!P1 IMAD R85, R85, R88.reuse, RZ ;  /* 0x0000005855559224 */ /* 0x080fe400078e02ff */
[----:B------:R-:W-:Y:S01]  /*5010*/  @!P0 IMAD R87, R87, R88, RZ ;  /* 0x0000005857578224 */ /* 0x000fe200078e02ff */
[----:B------:R2:W-:Y:S04]  /*5020*/  @!P3 STG.E.U8 desc[UR36][R4.64+0x78], R9 ;  /* 0x000078090400b986 */ /* 0x0005e8000c101124 */
[----:B------:R2:W-:Y:S04]  /*5030*/  @!P1 STG.E.U8 desc[UR36][R4.64+0x79], R85 ;  /* 0x0000795504009986 */ /* 0x0005e8000c101124 */
[----:B------:R2:W-:Y:S04]  /*5040*/  @!P5 STG.E.U8 desc[UR36][R6.64+0x78], R11 ;  /* 0x0000780b0600d986 */ /* 0x0005e8000c101124 */
[----:B------:R2:W-:Y:S02]  /*5050*/  @!P0 STG.E.U8 desc[UR36][R6.64+0x79], R87 ;  /* 0x0000795706008986 */ /* 0x0005e4000c101124 */
.L_x_162:
[----:B------:R-:W-:Y:S05]  /*5060*/  BSYNC B0 ;  /* 0x0000000000007941 */ /* 0x000fea0003800000 */
.L_x_32:
[----:B0-2---:R-:W2:Y:S01]  /*5070*/  LDL.64 R4, [R1] ;  /* 0x0000000001047983 */ /* 0x005ea20000100a00 */
[----:B------:R-:W-:Y:S01]  /*5080*/  ULDC.64 UR4, c[0x0][0x650] ;  /* 0x0001940000047ab9 */ /* 0x000fe20000000a00 */
[----:B------:R-:W-:Y:S02]  /*5090*/  IMAD.U32 R0, RZ, RZ, UR44 ;  /* 0x0000002cff007e24 */ /* 0x000fe4000f8e00ff */
[----:B------:R-:W-:Y:S02]  /*50a0*/  IMAD.MOV.U32 R22, RZ, RZ, -0x1 ;  /* 0xffffffffff167424 */ /* 0x000fe400078e00ff */
[----:B------:R0:W-:Y:S01]  /*50b0*/  SYNCS.ARRIVE.TRANS64.A1T0 RZ, [R0+UR47], RZ ;  /* 0x000000ff00ff79a7 */ /* 0x0001e2000810002f */
[----:B------:R-:W-:Y:S02]  /*50c0*/  IMAD.MOV.U32 R19, RZ, RZ, -0x1 ;  /* 0xffffffffff137424 */ /* 0x000fe400078e00ff */
[----:B------:R-:W-:Y:S01]  /*50d0*/  IMAD.MOV.U32 R18, RZ, RZ, -0x1 ;  /* 0xffffffffff127424 */ /* 0x000fe200078e00ff */
[----:B0-----:R-:W-:-:S02]  /*50e0*/  PRMT R0, RZ, 0x7610, R0 ;  /* 0x00007610ff007816 */ /* 0x001fc40000000000 */
[----:B--2---:R-:W-:-:S05]  /*50f0*/  LEA R16, P0, R4, R16, 0x1 ;  /* 0x0000001004107211 */ /* 0x004fca00078008ff */
[----:B------:R-:W-:Y:S01]  /*5100*/  IMAD.X R17, R96, 0x1, R17, P0 ;  /* 0x0000000160117824 */ /* 0x000fe200000e0611 */
[----:B------:R-:W-:-:S04]  /*5110*/  ISETP.GE.U32.AND P0, PT, R16, UR4, PT ;  /* 0x0000000410007c0c */ /* 0x000fc8000bf06070 */
[----:B------:R-:W-:-:S13]  /*5120*/  ISETP.GE.U32.AND.EX P0, PT, R17, UR5, PT, P0 ;  /* 0x0000000511007c0c */ /* 0x000fda000bf06100 */
[----:B------:R-:W-:Y:S05]  /*5130*/  @P0 BRA `(.L_x_163) ;  /* 0x0000000400500947 */ /* 0x000fea0003800000 */
[----:B------:R-:W0:Y:S01]  /*5140*/  LDC.64 R10, c[0x0][0x628] ;  /* 0x00018a00ff0a7b82 */ /* 0x000e220000000a00 */
[----:B------:R-:W2:Y:S01]  /*5150*/  S2R R19, SR_CTAID.X ;  /* 0x0000000000137919 */ /* 0x000ea20000002500 */
[----:B------:R-:W-:Y:S02]  /*5160*/  IMAD.MOV.U32 R8, RZ, RZ, R16 ;  /* 0x000000ffff087224 */ /* 0x000fe400078e0010 */
[----:B------:R-:W-:Y:S01]  /*5170*/  IMAD.MOV.U32 R9, RZ, RZ, R17 ;  /* 0x000000ffff097224 */ /* 0x000fe200078e0011 */
[----:B------:R-:W3:Y:S03]  /*5180*/  S2R R20, SR_CTAID.Y ;  /* 0x0000000000147919 */ /* 0x000ee60000002600 */
[----:B------:R-:W1:Y:S08]  /*5190*/  LDC R0, c[0x0][0x630] ;  /* 0x00018c00ff007b82 */ /* 0x000e700000000800 */
[----:B------:R-:W1:Y:S01]  /*51a0*/  LDC.64 R14, c[0x0][0x620] ;  /* 0x00018800ff0e7b82 */ /* 0x000e620000000a00 */
[----:B0-----:R-:W-:-:S04]  /*51b0*/  ISETP.NE.U32.AND P0, PT, R10, RZ, PT ;  /* 0x000000ff0a00720c */ /* 0x001fc80003f05070 */
[----:B------:R-:W-:-:S13]  /*51c0*/  ISETP.NE.AND.EX P0, PT, R11, RZ, PT, P0 ;  /* 0x000000ff0b00720c */ /* 0x000fda0003f05300 */
[----:B-123--:R-:W-:Y:S05]  /*51d0*/  @!P0 BRA `(.L_x_164) ;  /* 0x0000000000288947 */ /* 0x00efea0003800000 */
[----:B------:R-:W0:Y:S02]  /*51e0*/  LDC R3, c[0x0][0x634] ;  /* 0x00018d00ff037b82 */ /* 0x000e240000000800 */
[----:B0-----:R-:W-:-:S05]  /*51f0*/  IADD3 R3, P0, R16, R3, RZ ;  /* 0x0000000310037210 */ /* 0x001fca0007f1e0ff */
[----:B------:R-:W-:-:S04]  /*5200*/  IMAD.X R13, RZ, RZ, R17, P0 ;  /* 0x000000ffff0d7224 */ /* 0x000fc800000e0611 */
[----:B------:R-:W-:-:S04]  /*5210*/  IMAD.WIDE.U32 R4, R13, R10, RZ ;  /* 0x0000000a0d047225 */ /* 0x000fc800078e00ff */
[----:B----4-:R-:W-:-:S04]  /*5220*/  IMAD.WIDE.U32 R6, P0, R3, R11, R4 ;  /* 0x0000000b03067225 */ /* 0x010fc80007800004 */
[----:B------:R-:W-:-:S04]  /*5230*/  IMAD.WIDE.U32 R4, R3, R10, RZ ;  /* 0x0000000a03047225 */ /* 0x000fc800078e00ff */
[----:B------:R-:W-:Y:S01]  /*5240*/  IMAD.X R9, RZ, RZ, RZ, P0 ;  /* 0x000000ffff097224 */ /* 0x000fe200000e06ff */
[----:B------:R-:W-:Y:S01]  /*5250*/  IADD3 RZ, P0, R5, R6, RZ ;  /* 0x0000000605ff7210 */ /* 0x000fe20007f1e0ff */
[----:B------:R-:W-:-:S04]  /*5260*/  IMAD.MOV.U32 R8, RZ, RZ, R7 ;  /* 0x000000ffff087224 */ /* 0x000fc800078e0007 */
[----:B------:R-:W-:-:S08]  /*5270*/  IMAD.WIDE.U32.X R8, R13, R11, R8, P0 ;  /* 0x0000000b0d087225 */ /* 0x000fd000000e0408 */
.L_x_164:
[-CC-:B------:R-:W-:Y:S01]  /*5280*/  SHF.R.U64 R18, R8, R0.reuse, R9.reuse ;  /* 0x0000000008127219 */ /* 0x180fe20000001209 */
[----:B------:R-:W0:Y:S01]  /*5290*/  LDC.64 R24, c[0x0][0x640] ;  /* 0x00019000ff187b82 */ /* 0x000e220000000a00 */
[----:B------:R-:W-:Y:S01]  /*52a0*/  SHF.R.U32.HI R0, RZ, R0, R9 ;  /* 0x00000000ff007219 */ /* 0x000fe20000011609 */
[----:B------:R-:W-:Y:S01]  /*52b0*/  ULDC UR4, c[0x0][0x150] ;  /* 0x0000540000047ab9 */ /* 0x000fe20000000800 */
[----:B------:R-:W-:Y:S02]  /*52c0*/  IADD3 R3, P0, RZ, -R18, RZ ;  /* 0x80000012ff037210 */ /* 0x000fe40007f1e0ff */
[----:B----4-:R-:W-:-:S03]  /*52d0*/  I2FP.F32.U32 R7, R19 ;  /* 0x0000001300077245 */ /* 0x010fc60000201000 */
[----:B------:R-:W1:Y:S01]  /*52e0*/  LDC R6, c[0x0][0x618] ;  /* 0x00018600ff067b82 */ /* 0x000e620000000800 */
[----:B------:R-:W-:Y:S02]  /*52f0*/  IMAD.X R5, RZ, RZ, ~R0, P0 ;  /* 0x000000ffff057224 */ /* 0x000fe400000e0e00 */
[----:B------:R-:W-:Y:S01]  /*5300*/  FMUL R7, R7, UR4 ;  /* 0x0000000407077c20 */ /* 0x000fe20008400000 */
[----:B------:R-:W-:Y:S01]  /*5310*/  ULDC UR4, c[0x0][0x154] ;  /* 0x0000550000047ab9 */ /* 0x000fe20000000800 */
[-C--:B------:R-:W-:Y:S02]  /*5320*/  IMAD R0, R5, R14.reuse, RZ ;  /* 0x0000000e05007224 */ /* 0x080fe400078e02ff */
[C---:B------:R-:W-:Y:S01]  /*5330*/  IMAD.WIDE.U32 R4, R3.reuse, R14, R16 ;  /* 0x0000000e03047225 */ /* 0x040fe200078e0010 */
[----:B------:R-:W2:Y:S01]  /*5340*/  LDC R8, c[0x0][0x608] ;  /* 0x00018200ff087b82 */ /* 0x000ea20000000800 */
[----:B------:R-:W3:Y:S02]  /*5350*/  F2I.U32.TRUNC.NTZ R7, R7 ;  /* 0x0000000700077305 */ /* 0x000ee4000020f000 */
[----:B------:R-:W-:-:S04]  /*5360*/  IMAD R3, R3, R15, R0 ;  /* 0x0000000f03037224 */ /* 0x000fc800078e0200 */
[----:B------:R-:W-:Y:S01]  /*5370*/  IMAD.IADD R3, R5, 0x1, R3 ;  /* 0x0000000105037824 */ /* 0x000fe200078e0203 */
[----:B------:R-:W4:Y:S01]  /*5380*/  LDC R22, c[0x0][0x658] ;  /* 0x00019600ff167b82 */ /* 0x000f220000000800 */
[----:B------:R-:W-:Y:S02]  /*5390*/  I2FP.F32.U32 R5, R20 ;  /* 0x0000001400057245 */ /* 0x000fe40000201000 */
[----:B0-----:R-:W-:-:S04]  /*53a0*/  ISETP.NE.U32.AND P0, PT, R24, RZ, PT ;  /* 0x000000ff1800720c */ /* 0x001fc80003f05070 */
[----:B------:R-:W-:Y:S01]  /*53b0*/  ISETP.NE.AND.EX P0, PT, R25, RZ, PT, P0 ;  /* 0x000000ff1900720c */ /* 0x000fe20003f05300 */
[----:B------:R-:W0:Y:S01]  /*53c0*/  LDC R0, c[0x0][0x144] ;  /* 0x00005100ff007b82 */ /* 0x000e220000000800 */
[-C--:B-1----:R-:W-:Y:S01]  /*53d0*/  SHF.R.U64 R10, R4, R6.reuse, R3 ;  /* 0x00000006040a7219 */ /* 0x082fe20000001203 */
[----:B---3--:R-:W-:Y:S01]  /*53e0*/  IMAD.MOV R7, RZ, RZ, -R7 ;  /* 0x000000ffff077224 */ /* 0x008fe200078e0a07 */
[----:B------:R-:W-:Y:S01]  /*53f0*/  SHF.R.U32.HI R3, RZ, R6, R3 ;  /* 0x00000006ff037219 */ /* 0x000fe20000011603 */
[----:B------:R-:W-:-:S04]  /*5400*/  FMUL R6, R5, UR4 ;  /* 0x0000000405067c20 */ /* 0x000fc80008400000 */
[----:B------:R-:W1:Y:S01]  /*5410*/  LDC R15, c[0x0][0x148] ;  /* 0x00005200ff0f7b82 */ /* 0x000e620000000800 */
[----:B------:R3:W0:Y:S01]  /*5420*/  F2I.U32.TRUNC.NTZ R14, R6 ;  /* 0x00000006000e7305 */ /* 0x000622000020f000 */
[-CC-:B--2---:R-:W-:Y:S02]  /*5430*/  SHF.R.U64 R12, R10, R8.reuse, R3.reuse ;  /* 0x000000080a0c7219 */ /* 0x184fe40000001203 */
[----:B------:R-:W-:-:S04]  /*5440*/  SHF.R.U32.HI R3, RZ, R8, R3 ;  /* 0x00000008ff037219 */ /* 0x000fc80000011603 */
[----:B------:R-:W2:Y:S01]  /*5450*/  LDC R21, c[0x0][0x600] ;  /* 0x00018000ff157b82 */ /* 0x000ea20000000800 */
[-CC-:B----4-:R-:W-:Y:S02]  /*5460*/  SHF.R.U64 R13, R12, R22.reuse, R3.reuse ;  /* 0x000000160c0d7219 */ /* 0x190fe40000001203 */
[----:B------:R-:W-:-:S03]  /*5470*/  SHF.R.U32.HI R5, RZ, R22, R3 ;  /* 0x00000016ff057219 */ /* 0x000fc60000011603 */
[----:B------:R-:W-:Y:S02]  /*5480*/  IMAD.MOV.U32 R4, RZ, RZ, R13 ;  /* 0x000000ffff047224 */ /* 0x000fe400078e000d */
[----:B------:R-:W4:Y:S01]  /*5490*/  LDC R26, c[0x0][0x648] ;  /* 0x00019200ff1a7b82 */ /* 0x000f220000000800 */
[----:B0-----:R-:W-:-:S07]  /*54a0*/  IMAD R22, R0, R7, R19 ;  /* 0x0000000700167224 */ /* 0x001fce00078e0213 */
[----:B------:R-:W0:Y:S08]  /*54b0*/  LDC R27, c[0x0][0x638] ;  /* 0x00018e00ff1b7b82 */ /* 0x000e300000000800 */
[----:B------:R-:W0:Y:S01]  /*54c0*/  LDC R28, c[0x0][0x610] ;  /* 0x00018400ff1c7b82 */ /* 0x000e220000000800 */
[----:B-1-3--:R-:W-:Y:S05]  /*54d0*/  @!P0 BRA `(.L_x_165) ;  /* 0x0000000000288947 */ /* 0x00afea0003800000 */
[----:B------:R-:W1:Y:S02]  /*54e0*/  LDC R0, c[0x0][0x64c] ;  /* 0x00019300ff007b82 */ /* 0x000e640000000800 */
[----:B-1----:R-:W-:-:S05]  /*54f0*/  IADD3 R3, P0, R13, R0, RZ ;  /* 0x000000000d037210 */ /* 0x002fca0007f1e0ff */
        /* <DEDUP_REMOVED lines=8> */
.L_x_165:
[----:B------:R-:W-:Y:S01]  /*5580*/  ISETP.NE.AND P0, PT, R2, 0x1, PT ;  /* 0x000000010200780c */ /* 0x000fe20003f05270 */
[----:B------:R-:W-:Y:S01]  /*5590*/  IMAD.MOV R14, RZ, RZ, -R14 ;  /* 0x000000ffff0e7224 */ /* 0x000fe200078e0a0e */
[----:B----4-:R-:W-:Y:S01]  /*55a0*/  SHF.R.U64 R0, R4, R26, R5 ;  /* 0x0000001a04007219 */ /* 0x010fe20000001205 */
[----:B--2---:R-:W-:Y:S01]  /*55b0*/  VIADD R5, R21, 0xffffffff ;  /* 0xffffffff15057836 */ /* 0x004fe20000000000 */
[----:B------:R-:W-:-:S03]  /*55c0*/  LOP3.LUT R3, R12, R97, RZ, 0xc0, !PT ;  /* 0x000000610c037212 */ /* 0x000fc600078ec0ff */
[----:B------:R-:W-:Y:S01]  /*55d0*/  IMAD.MOV R4, RZ, RZ, -R0 ;  /* 0x000000ffff047224 */ /* 0x000fe200078e0a00 */
[----:B------:R-:W-:Y:S01]  /*55e0*/  LOP3.LUT R5, R10, R5, RZ, 0xc0, !PT ;  /* 0x000000050a057212 */ /* 0x000fe200078ec0ff */
[----:B------:R-:W-:Y:S02]  /*55f0*/  IMAD R3, R94, R0, R3 ;  /* 0x000000005e037224 */ /* 0x000fe400078e0203 */
[----:B0-----:R-:W-:Y:S02]  /*5600*/  IMAD R0, R4, R27, R13 ;  /* 0x0000001b04007224 */ /* 0x001fe400078e020d */
[----:B------:R-:W-:Y:S02]  /*5610*/  @P0 IMAD R22, R15, R14, R20 ;  /* 0x0000000e0f160224 */ /* 0x000fe400078e0214 */
[----:B------:R-:W-:Y:S02]  /*5620*/  IMAD.MOV.U32 R4, RZ, RZ, 0x1 ;  /* 0x00000001ff047424 */ /* 0x000fe400078e00ff */
[----:B------:R-:W-:-:S02]  /*5630*/  IMAD R22, R3, R28, R22 ;  /* 0x0000001c03167224 */ /* 0x000fc400078e0216 */
[----:B------:R-:W-:Y:S01]  /*5640*/  IMAD R3, R0, R21, R5 ;  /* 0x0000001500037224 */ /* 0x000fe200078e0205 */
[----:B------:R-:W-:-:S04]  /*5650*/  PRMT R0, R4, 0x7610, R0 ;  /* 0x0000761004007816 */ /* 0x000fc80000000000 */
[----:B------:R-:W-:Y:S02]  /*5660*/  SEL R19, R3, R22, !P0 ;  /* 0x0000001603137207 */ /* 0x000fe40004000000 */
[----:B------:R-:W-:-:S07]  /*5670*/  SEL R22, R22, R3, !P0 ;  /* 0x0000000316167207 */ /* 0x000fce0004000000 */
.L_x_163:
[----:B------:R-:W-:Y:S02]  /*5680*/  LOP3.LUT P0, RZ, R0, 0xff, RZ, 0xc0, !PT ;  /* 0x000000ff00ff7812 */ /* 0x000fe4000780c0ff */
[----:B------:R-:W-:-:S11]  /*5690*/  LOP3.LUT R100, R100, 0x1, RZ, 0x3c, !PT ;  /* 0x0000000164647812 */ /* 0x000fd600078e3cff */
[----:B------:R-:W-:Y:S05]  /*56a0*/  @P0 BRA `(.L_x_166) ;  /* 0xffffffbc009c0947 */ /* 0x000fea000383ffff */
[----:B------:R-:W-:Y:S05]  /*56b0*/  EXIT ;  /* 0x000000000000794d */ /* 0x000fea0003800000 */
.L_x_13:
[----:B------:R-:W-:-:S08]  /*56c0*/  ISETP.NE.AND P0, PT, R14, RZ, PT ;  /* 0x000000ff0e00720c */ /* 0x000fd00003f05270 */
[----:B0-----:R-:W0:-:S00]  /*56d0*/  USETMAXREG.DEALLOC.CTAPOOL 0x28 ;  /* 0x00000028000079c8 */ /* 0x001e0000080e0500 */
[----:B------:R-:W-:Y:S05]  /*56e0*/  @P0 EXIT ;  /* 0x000000000000094d */ /* 0x000fea0003800000 */
[----:B0-----:R-:W-:Y:S01]  /*56f0*/  LOP3.LUT P0, RZ, R3, 0xff, RZ, 0xc0, !PT ;  /* 0x000000ff03ff7812 */ /* 0x001fe2000780c0ff */
[----:B------:R-:W-:Y:S02]  /*5700*/  IMAD.MOV.U32 R3, RZ, RZ, 0x1 ;  /* 0x00000001ff037424 */ /* 0x000fe400078e00ff */
[----:B------:R-:W-:-:S10]  /*5710*/  IMAD.MOV.U32 R8, RZ, RZ, RZ ;  /* 0x000000ffff087224 */ /* 0x000fd400078e00ff */
[----:B------:R-:W-:Y:S05]  /*5720*/  @!P0 BRA `(.L_x_167) ;  /* 0x0000000c000c8947 */ /* 0x000fea0003800000 */
[----:B------:R-:W-:Y:S01]  /*5730*/  LOP3.LUT P0, RZ, R5, 0x1f, RZ, 0xc0, !PT ;  /* 0x0000001f05ff7812 */ /* 0x000fe2000780c0ff */
[----:B------:R-:W-:Y:S01]  /*5740*/  ULDC UR5, c[0x0][0x658] ;  /* 0x0001960000057ab9 */ /* 0x000fe20000000800 */
[----:B------:R-:W-:Y:S01]  /*5750*/  UMOV UR6, 0xffffffff ;  /* 0xffffffff00067882 */ /* 0x000fe20000000000 */
[----:B------:R-:W-:Y:S01]  /*5760*/  BSSY B0, `(.L_x_167) ;  /* 0x00000bf000007945 */ /* 0x000fe20003800000 */
[----:B------:R-:W-:Y:S01]  /*5770*/  USHF.L.U32 UR6, UR6, UR5, URZ ;  /* 0x0000000506067299 */ /* 0x000fe2000800063f */
[C---:B------:R-:W-:Y:S01]  /*5780*/  ISETP.NE.AND P2, PT, R4.reuse, RZ, PT ;  /* 0x000000ff0400720c */ /* 0x040fe20003f45270 */
[----:B------:R-:W-:Y:S01]  /*5790*/  IMAD.MOV.U32 R10, RZ, RZ, 0x1 ;  /* 0x00000001ff0a7424 */ /* 0x000fe200078e00ff */
[----:B------:R-:W-:Y:S01]  /*57a0*/  ISETP.NE.OR P0, PT, R4, RZ, !P0 ;  /* 0x000000ff0400720c */ /* 0x000fe20004705670 */
[----:B------:R-:W-:Y:S01]  /*57b0*/  IMAD.MOV.U32 R3, RZ, RZ, 0x1 ;  /* 0x00000001ff037424 */ /* 0x000fe200078e00ff */
[----:B------:R-:W-:Y:S01]  /*57c0*/  LOP3.LUT R9, R23, 0x2, RZ, 0xfc, !PT ;  /* 0x0000000217097812 */ /* 0x000fe200078efcff */
[----:B------:R-:W-:Y:S01]  /*57d0*/  IMAD.MOV.U32 R8, RZ, RZ, RZ ;  /* 0x000000ffff087224 */ /* 0x000fe200078e00ff */
[----:B------:R-:W-:Y:S01]  /*57e0*/  ULDC UR4, c[0x0][0x600] ;  /* 0x0001800000047ab9 */ /* 0x000fe20000000800 */
[----:B------:R-:W-:Y:S01]  /*57f0*/  UMOV UR7, 0x1 ;  /* 0x0000000100077882 */ /* 0x000fe20000000000 */
[----:B------:R-:W-:-:S02]  /*5800*/  UIADD3 UR19, UR40, 0x1, URZ ;  /* 0x0000000128137890 */ /* 0x000fc4000fffe03f */
[----:B------:R-:W-:Y:S02]  /*5810*/  UIADD3 UR15, UR4, -0x1, URZ ;  /* 0xffffffff040f7890 */ /* 0x000fe4000fffe03f */
[----:B------:R-:W-:Y:S02]  /*5820*/  USHF.L.U32 UR17, UR7, UR5, URZ ;  /* 0x0000000507117299 */ /* 0x000fe4000800063f */
[----:B------:R-:W-:Y:S01]  /*5830*/  ULOP3.LUT UR16, URZ, UR6, URZ, 0x33, !UPT ;  /* 0x000000063f107292 */ /* 0x000fe2000f8e333f */
[----:B------:R-:W-:-:S11]  /*5840*/  ULDC.64 UR20, c[0x0][0x198] ;  /* 0x0000660000147ab9 */ /* 0x000fd60000000a00 */
.L_x_179:
[----:B------:R-:W-:-:S03]  /*5850*/  UMOV UR4, 0xffffffff ;  /* 0xffffffff00047882 */ /* 0x000fc60000000000 */
[----:B------:R-:W-:Y:S05]  /*5860*/  BRA.DIV UR4, `(.L_x_168) ;  /* 0x0000000e04b47947 */ /* 0x000fea000b800000 */
[----:B------:R-:W-:-:S13]  /*5870*/  ELECT P6, URZ, PT ;  /* 0x00000000003f782f */ /* 0x000fda00038c0000 */
.L_x_191:
[----:B------:R-:W0:Y:S01]  /*5880*/  LDC R4, c[0x0][0x28c] ;  /* 0x0000a300ff047b82 */ /* 0x000e220000000800 */
[----:B------:R-:W-:Y:S01]  /*5890*/  BSSY B1, `(.L_x_169) ;  /* 0x0000037000017945 */ /* 0x000fe20003800000 */
[----:B0-----:R-:W-:-:S13]  /*58a0*/  ISETP.LT.OR P6, PT, R4, 0x1, !P6 ;  /* 0x000000010400780c */ /* 0x001fda00077c1670 */
[----:B------:R-:W-:Y:S05]  /*58b0*/  @P6 BRA `(.L_x_170) ;  /* 0x0000000000d06947 */ /* 0x000fea0003800000 */
[----:B------:R-:W-:Y:S02]  /*58c0*/  IMAD.SHL.U32 R19, R19, 0x80, RZ ;  /* 0x0000008013137824 */ /* 0x000fe400078e00ff */
[----:B------:R-:W-:Y:S02]  /*58d0*/  IMAD.SHL.U32 R22, R22, 0x40, RZ ;  /* 0x0000004016167824 */ /* 0x000fe400078e00ff */
[----:B------:R-:W-:Y:S02]  /*58e0*/  IMAD.MOV.U32 R13, RZ, RZ, RZ ;  /* 0x000000ffff0d7224 */ /* 0x000fe400078e00ff */
[----:B------:R-:W-:Y:S02]  /*58f0*/  IMAD.U32 R14, RZ, RZ, UR19 ;  /* 0x00000013ff0e7e24 */ /* 0x000fe4000f8e00ff */
[----:B------:R-:W-:Y:S02]  /*5900*/  IMAD.MOV.U32 R4, RZ, RZ, R3 ;  /* 0x000000ffff047224 */ /* 0x000fe400078e0003 */
[----:B------:R-:W-:-:S07]  /*5910*/  IMAD.MOV.U32 R5, RZ, RZ, R8 ;  /* 0x000000ffff057224 */ /* 0x000fce00078e0008 */
.L_x_174:
[----:B------:R-:W0:Y:S01]  /*5920*/  S2R R7, SR_CgaCtaId ;  /* 0x0000000000077919 */ /* 0x000e220000008800 */
[----:B------:R-:W-:-:S04]  /*5930*/  MOV R6, 0x400 ;  /* 0x0000040000067802 */ /* 0x000fc80000000f00 */
[----:B0-----:R-:W-:Y:S02]  /*5940*/  LEA R12, R7, R6, 0x18 ;  /* 0x00000006070c7211 */ /* 0x001fe400078ec0ff */
[----:B------:R-:W-:Y:S01]  /*5950*/  SHF.L.U32 R6, R4, 0x1f, RZ ;  /* 0x0000001f04067819 */ /* 0x000fe200000006ff */
[----:B------:R-:W0:Y:S02]  /*5960*/  @!P2 LDC R7, c[0x0][0x500] ;  /* 0x00014000ff07ab82 */ /* 0x000e240000000800 */
[----:B------:R-:W-:-:S04]  /*5970*/  IMAD R11, R5, 0x8, R12 ;  /* 0x00000008050b7824 */ /* 0x000fc800078e020c */
[----:B------:R-:W1:Y:S02]  /*5980*/  SYNCS.PHASECHK.TRANS64.TRYWAIT P1, [R11+URZ+0x18], R6 ;  /* 0x000018060b0075a7 */ /* 0x000e64000802017f */
[----:B-1----:R-:W-:Y:S05]  /*5990*/  @!P1 BRA `(.L_x_171) ;  /* 0x0000000c00889947 */ /* 0x002fea0003800000 */
.L_x_192:
[----:B-1----:R-:W-:Y:S01]  /*59a0*/  PRMT R6, R9, 0x9910, RZ ;  /* 0x0000991009067816 */ /* 0x002fe200000000ff */
[----:B0-----:R0:W-:Y:S03]  /*59b0*/  @!P2 SYNCS.ARRIVE.TRANS64 RZ, [R11+URZ], R7 ;  /* 0x000000070bffa9a7 */ /* 0x0011e6000800003f */
[----:B------:R-:W-:-:S13]  /*59c0*/  ISETP.NE.AND P1, PT, R6, 0x2, PT ;  /* 0x000000020600780c */ /* 0x000fda0003f25270 */
[----:B0-----:R-:W-:Y:S05]  /*59d0*/  @P1 BRA `(.L_x_172) ;  /* 0x0000000000041947 */ /* 0x001fea0003800000 */
[----:B------:R-:W-:Y:S01]  /*59e0*/  BPT.TRAP 0x1 ;  /* 0x000000040000795c */ /* 0x000fe20000300000 */
.L_x_172:
[----:B------:R-:W-:Y:S05]  /*59f0*/  @P0 BRA `(.L_x_173) ;  /* 0x0000000000040947 */ /* 0x000fea0003800000 */
[----:B------:R-:W-:Y:S01]  /*5a00*/  BPT.TRAP 0x1 ;  /* 0x000000040000795c */ /* 0x000fe20000300000 */
.L_x_173:
[--C-:B------:R-:W-:Y:S01]  /*5a10*/  IMAD R6, R5, 0x800, R12.reuse ;  /* 0x0000080005067824 */ /* 0x100fe200078e020c */
[----:B------:R-:W-:Y:S01]  /*5a20*/  R2UR UR9, R11 ;  /* 0x000000000b0972ca */ /* 0x000fe200000e0000 */
[C---:B------:R-:W-:Y:S01]  /*5a30*/  IMAD R12, R5.reuse, 0x1000, R12 ;  /* 0x00001000050c7824 */ /* 0x040fe200078e020c */
[----:B------:R-:W-:Y:S01]  /*5a40*/  UIADD3 UR4, UP0, UR20, 0xf0, URZ ;  /* 0x000000f014047890 */ /* 0x000fe2000ff1e03f */
[----:B------:R-:W-:Y:S01]  /*5a50*/  VIADD R14, R14, 0xffffffff ;  /* 0xffffffff0e0e7836 */ /* 0x000fe20000000000 */
[----:B------:R-:W-:Y:S01]  /*5a60*/  R2UR UR5, R6 ;  /* 0x00000000060572ca */ /* 0x000fe200000e0000 */
[----:B------:R-:W-:Y:S01]  /*5a70*/  UIADD3 UR22, UP1, UR20, 0x1f0, URZ ;  /* 0x000001f014167890 */ /* 0x000fe2000ff3e03f */
[----:B------:R-:W-:Y:S01]  /*5a80*/  R2UR UR8, R12 ;  /* 0x000000000c0872ca */ /* 0x000fe200000e0000 */
[----:B------:R-:W-:Y:S01]  /*5a90*/  VIADD R5, R5, 0x1 ;  /* 0x0000000105057836 */ /* 0x000fe20000000000 */
[----:B------:R-:W-:Y:S01]  /*5aa0*/  R2UR UR11, R22 ;  /* 0x00000000160b72ca */ /* 0x000fe200000e0000 */
[----:B------:R-:W-:Y:S01]  /*5ab0*/  UIADD3.X UR23, URZ, UR21, URZ, UP1, !UPT ;  /* 0x000000153f177290 */ /* 0x000fe20008ffe43f */
[----:B------:R-:W-:Y:S01]  /*5ac0*/  R2UR UR10, R13 ;  /* 0x000000000d0a72ca */ /* 0x000fe200000e0000 */
[----:B------:R-:W-:Y:S01]  /*5ad0*/  UMOV UR6, 0x0 ;  /* 0x0000000000067882 */ /* 0x000fe20000000000 */
[----:B------:R-:W-:Y:S01]  /*5ae0*/  R2UR UR12, R18 ;  /* 0x00000000120c72ca */ /* 0x000fe200000e0000 */
[----:B------:R-:W-:Y:S01]  /*5af0*/  UMOV UR7, 0x10000000 ;  /* 0x1000000000077882 */ /* 0x000fe20000000000 */
[----:B------:R-:W-:Y:S01]  /*5b00*/  R2UR UR18, R19 ;  /* 0x00000000131272ca */ /* 0x000fe200000e0000 */
[----:B------:R-:W-:Y:S01]  /*5b10*/  VIADD R13, R13, 0x20 ;  /* 0x000000200d0d7836 */ /* 0x000fe20000000000 */
[----:B------:R-:W-:Y:S01]  /*5b20*/  ISETP.GT.AND P3, PT, R14, 0x1, PT ;  /* 0x000000010e00780c */ /* 0x000fe20003f64270 */
[----:B------:R-:W-:Y:S01]  /*5b30*/  UIADD3 UR13, UR5, 0x100, URZ ;  /* 0x00000100050d7890 */ /* 0x000fe2000fffe03f */
[----:B------:R-:W-:Y:S01]  /*5b40*/  ISETP.NE.AND P1, PT, R5, 0x3, PT ;  /* 0x000000030500780c */ /* 0x000fe20003f25270 */
[----:B------:R-:W-:-:S02]  /*5b50*/  UIADD3.X UR5, URZ, UR21, URZ, UP0, !UPT ;  /* 0x000000153f057290 */ /* 0x000fc400087fe43f */
[----:B------:R-:W-:Y:S01]  /*5b60*/  UIADD3 UR14, UR8, 0x1900, URZ ;  /* 0x00001900080e7890 */ /* 0x000fe2000fffe03f */
[----:B------:R-:W-:Y:S02]  /*5b70*/  SEL R7, RZ, 0x1, P1 ;  /* 0x00000001ff077807 */ /* 0x000fe40000800000 */
[----:B------:R-:W-:Y:S01]  /*5b80*/  UMOV UR8, UR13 ;  /* 0x0000000d00087c82 */ /* 0x000fe20008000000 */
[----:B------:R-:W-:Y:S02]  /*5b90*/  SEL R5, R5, RZ, P1 ;  /* 0x000000ff05057207 */ /* 0x000fe40000800000 */
[----:B------:R-:W-:Y:S01]  /*5ba0*/  LOP3.LUT R4, R4, R7, RZ, 0x3c, !PT ;  /* 0x0000000704047212 */ /* 0x000fe200078e3cff */
[----:B------:R0:W-:Y:S02]  /*5bb0*/  UTMALDG.3D [UR8], [UR4], desc[UR6] ;  /* 0x00000608040075b4 */ /* 0x0001e40008011000 */
[----:B0-----:R-:W-:Y:S01]  /*5bc0*/  UMOV UR8, UR14 ;  /* 0x0000000e00087c82 */ /* 0x001fe20008000000 */
[----:B------:R-:W-:-:S02]  /*5bd0*/  UMOV UR11, UR18 ;  /* 0x00000012000b7c82 */ /* 0x000fc40008000000 */
[----:B------:R0:W-:Y:S02]  /*5be0*/  UTMALDG.3D [UR8], [UR22], desc[UR6] ;  /* 0x00000608160075b4 */ /* 0x0001e40008011000 */
[----:B0-----:R-:W-:Y:S05]  /*5bf0*/  @P3 BRA `(.L_x_174) ;  /* 0xfffffffc00483947 */ /* 0x001fea000383ffff */
.L_x_170:
[----:B------:R-:W-:Y:S05]  /*5c00*/  BSYNC B1 ;  /* 0x0000000000017941 */ /* 0x000fea0003800000 */
.L_x_169:
[----:B------:R-:W2:Y:S01]  /*5c10*/  LDL.64 R20, [R1] ;  /* 0x0000000001147983 */ /* 0x000ea20000100a00 */
[----:B------:R-:W-:Y:S01]  /*5c20*/  LOP3.LUT P4, RZ, R10, 0xff, RZ, 0xc0, !PT ;  /* 0x000000ff0aff7812 */ /* 0x000fe2000788c0ff */
[----:B------:R-:W-:Y:S01]  /*5c30*/  VIADD R7, R8, UR40 ;  /* 0x0000002808077c36 */ /* 0x000fe20008000000 */
[----:B------:R-:W-:Y:S01]  /*5c40*/  ULDC.64 UR4, c[0x0][0x650] ;  /* 0x0001940000047ab9 */ /* 0x000fe20000000a00 */
[----:B------:R-:W-:Y:S01]  /*5c50*/  IMAD.U32 R8, RZ, RZ, UR40 ;  /* 0x00000028ff087e24 */ /* 0x000fe2000f8e00ff */
[----:B------:R-:W-:Y:S01]  /*5c60*/  UISETP.GE.U32.AND UP0, UPT, UR40, 0x3, UPT ;  /* 0x000000032800788c */ /* 0x000fe2000bf06070 */
[----:B------:R-:W-:Y:S01]  /*5c70*/  BSSY B1, `(.L_x_175) ;  /* 0x000006b000017945 */ /* 0x000fe20003800000 */
[----:B------:R-:W-:Y:S01]  /*5c80*/  ISETP.GT.U32.AND P1, PT, R7, 0x2, PT ;  /* 0x000000020700780c */ /* 0x000fe20003f24070 */
[----:B------:R-:W-:Y:S01]  /*5c90*/  IMAD.MOV.U32 R22, RZ, RZ, -0x1 ;  /* 0xffffffffff167424 */ /* 0x000fe200078e00ff */
[----:B------:R-:W-:Y:S01]  /*5ca0*/  PRMT R10, RZ, 0x7610, R10 ;  /* 0x00007610ff0a7816 */ /* 0x000fe2000000000a */
[----:B------:R-:W-:Y:S01]  /*5cb0*/  IMAD.MOV.U32 R19, RZ, RZ, -0x1 ;  /* 0xffffffffff137424 */ /* 0x000fe200078e00ff */
[----:B------:R-:W-:Y:S01]  /*5cc0*/  ISETP.LT.U32.AND P1, PT, R8, 0x3, P1 ;  /* 0x000000030800780c */ /* 0x000fe20000f21070 */
[----:B------:R-:W-:Y:S01]  /*5cd0*/  IMAD.MOV.U32 R18, RZ, RZ, -0x1 ;  /* 0xffffffffff127424 */ /* 0x000fe200078e00ff */
[----:B------:R-:W-:Y:S01]  /*5ce0*/  PLOP3.LUT P3, PT, PT, PT, UP0, 0x80, 0x0 ;  /* 0x000000000000781c */ /* 0x000fe20003f6f008 */
[----:B------:R-:W0:Y:S01]  /*5cf0*/  @P4 S2R R5, SR_CgaCtaId ;  /* 0x0000000000054919 */ /* 0x000e220000008800 */
[----:B------:R-:W-:-:S04]  /*5d00*/  @P4 MOV R4, 0x400 ;  /* 0x0000040000044802 */ /* 0x000fc80000000f00 */
[----:B0-----:R-:W-:Y:S01]  /*5d10*/  @P4 LEA R6, R5, R4, 0x18 ;  /* 0x0000000405064211 */ /* 0x001fe200078ec0ff */
[----:B------:R-:W-:Y:S01]  /*5d20*/  IMAD.WIDE.U32 R4, R7, -0x55555555, RZ ;  /* 0xaaaaaaab07047825 */ /* 0x000fe200078e00ff */
[----:B------:R-:W-:Y:S02]  /*5d30*/  SEL R4, RZ, 0x1, !P1 ;  /* 0x00000001ff047807 */ /* 0x000fe40004800000 */
[----:B------:R0:W-:Y:S02]  /*5d40*/  @P4 SYNCS.ARRIVE.TRANS64.A1T0 RZ, [R6+URZ+0x68], RZ ;  /* 0x000068ff06ff49a7 */ /* 0x0001e4000810003f */
[----:B------:R-:W-:Y:S02]  /*5d50*/  LOP3.LUT R3, R3, R4, RZ, 0x3c, !PT ;  /* 0x0000000403037212 */ /* 0x000fe400078e3cff */
[----:B------:R-:W-:Y:S02]  /*5d60*/  PRMT R4, RZ, 0x7610, R4 ;  /* 0x00007610ff047816 */ /* 0x000fe40000000004 */
[----:B0-----:R-:W-:-:S04]  /*5d70*/  SHF.R.U32.HI R6, RZ, 0x1, R5 ;  /* 0x00000001ff067819 */ /* 0x001fc80000011605 */
[----:B------:R-:W-:Y:S01]  /*5d80*/  @P3 LOP3.LUT R3, R3, 0x1, R6, 0x78, !PT ;  /* 0x0000000103033812 */ /* 0x000fe200078e7806 */
[----:B------:R-:W-:Y:S01]  /*5d90*/  IMAD R8, R6, -0x3, R7 ;  /* 0xfffffffd06087824 */ /* 0x000fe200078e0207 */
[----:B--2---:R-:W-:-:S04]  /*5da0*/  IADD3 R16, P4, R16, R20, RZ ;  /* 0x0000001410107210 */ /* 0x004fc80007f9e0ff */
[----:B------:R-:W-:Y:S01]  /*5db0*/  ISETP.GE.U32.AND P1, PT, R16, UR4, PT ;  /* 0x0000000410007c0c */ /* 0x000fe2000bf26070 */
[----:B------:R-:W-:-:S05]  /*5dc0*/  IMAD.X R17, R17, 0x1, R0, P4 ;  /* 0x0000000111117824 */ /* 0x000fca00020e0600 */
[----:B------:R-:W-:-:S13]  /*5dd0*/  ISETP.GE.U32.AND.EX P1, PT, R17, UR5, PT, P1 ;  /* 0x0000000511007c0c */ /* 0x000fda000bf26110 */
[----:B------:R-:W-:Y:S05]  /*5de0*/  @P1 BRA `(.L_x_176) ;  /* 0x00000004004c1947 */ /* 0x000fea0003800000 */
[----:B------:R-:W0:Y:S01]  /*5df0*/  S2R R12, SR_CTAID.X ;  /* 0x00000000000c7919 */ /* 0x000e220000002500 */
[----:B------:R-:W-:Y:S01]  /*5e00*/  ULDC.64 UR4, c[0x0][0x628] ;  /* 0x00018a0000047ab9 */ /* 0x000fe20000000a00 */
[----:B------:R-:W1:Y:S01]  /*5e10*/  LDC R13, c[0x0][0x144] ;  /* 0x00005100ff0d7b82 */ /* 0x000e620000000800 */
[----:B------:R-:W-:Y:S01]  /*5e20*/  ISETP.NE.U32.AND P1, PT, RZ, UR4, PT ;  /* 0x00000004ff007c0c */ /* 0x000fe2000bf25070 */
[----:B------:R-:W2:Y:S01]  /*5e30*/  S2R R11, SR_CTAID.Y ;  /* 0x00000000000b7919 */ /* 0x000ea20000002600 */
[----:B------:R-:W-:Y:S01]  /*5e40*/  ULDC UR6, c[0x0][0x150] ;  /* 0x0000540000067ab9 */ /* 0x000fe20000000800 */
[----:B------:R-:W-:Y:S01]  /*5e50*/  ULDC UR7, c[0x0][0x630] ;  /* 0x00018c0000077ab9 */ /* 0x000fe20000000800 */
[----:B------:R-:W-:Y:S01]  /*5e60*/  ISETP.NE.AND.EX P1, PT, RZ, UR5, PT, P1 ;  /* 0x00000005ff007c0c */ /* 0x000fe2000bf25310 */
[----:B------:R-:W-:Y:S01]  /*5e70*/  IMAD.MOV.U32 R4, RZ, RZ, R16 ;  /* 0x000000ffff047224 */ /* 0x000fe200078e0010 */
[----:B0-----:R-:W-:-:S05]  /*5e80*/  I2FP.F32.U32 R5, R12 ;  /* 0x0000000c00057245 */ /* 0x001fca0000201000 */
[----:B------:R-:W-:Y:S01]  /*5e90*/  FMUL R14, R5, UR6 ;  /* 0x00000006050e7c20 */ /* 0x000fe20008400000 */
[----:B------:R-:W-:-:S05]  /*5ea0*/  IMAD.MOV.U32 R5, RZ, RZ, R17 ;  /* 0x000000ffff057224 */ /* 0x000fca00078e0011 */
[----:B--2---:R-:W-:Y:S05]  /*5eb0*/  @!P1 BRA `(.L_x_177) ;  /* 0x0000000000289947 */ /* 0x004fea0003800000 */
[----:B------:R-:W-:Y:S02]  /*5ec0*/  ULDC UR6, c[0x0][0x634] ;  /* 0x00018d0000067ab9 */ /* 0x000fe40000000800 */
[----:B------:R-:W-:-:S05]  /*5ed0*/  IADD3 R5, P1, R16, UR6, RZ ;  /* 0x0000000610057c10 */ /* 0x000fca000ff3e0ff */
[----:B------:R-:W-:-:S04]  /*5ee0*/  IMAD.X R15, RZ, RZ, R17, P1 ;  /* 0x000000ffff0f7224 */ /* 0x000fc800008e0611 */
[----:B------:R-:W-:-:S04]  /*5ef0*/  IMAD.WIDE.U32 R6, R15, UR4, RZ ;  /* 0x000000040f067c25 */ /* 0x000fc8000f8e00ff */
[----:B------:R-:W-:-:S04]  /*5f00*/  IMAD.WIDE.U32 R6, P1, R5, UR5, R6 ;  /* 0x0000000505067c25 */ /* 0x000fc8000f820006 */
[----:B------:R-:W-:-:S04]  /*5f10*/  IMAD.WIDE.U32 R4, R5, UR4, RZ ;  /* 0x0000000405047c25 */ /* 0x000fc8000f8e00ff */
[----:B------:R-:W-:Y:S01]  /*5f20*/  IMAD.MOV.U32 R4, RZ, RZ, R7 ;  /* 0x000000ffff047224 */ /* 0x000fe200078e0007 */
[----:B------:R-:W-:Y:S01]  /*5f30*/  IADD3 RZ, P3, R5, R6, RZ ;  /* 0x0000000605ff7210 */ /* 0x000fe20007f7e0ff */
[----:B------:R-:W-:-:S04]  /*5f40*/  IMAD.X R5, RZ, RZ, RZ, P1 ;  /* 0x000000ffff057224 */ /* 0x000fc800008e06ff */
[----:B------:R-:W-:-:S08]  /*5f50*/  IMAD.WIDE.U32.X R4, R15, UR5, R4, P3 ;  /* 0x000000050f047c25 */ /* 0x000fd000098e0404 */
.L_x_177:
[--C-:B------:R-:W-:Y:S01]  /*5f60*/  SHF.R.U64 R18, R4, UR7, R5.reuse ;  /* 0x0000000704127c19 */ /* 0x100fe20008001205 */
[----:B------:R-:W0:Y:S01]  /*5f70*/  F2I.U32.TRUNC.NTZ R14, R14 ;  /* 0x0000000e000e7305 */ /* 0x000e22000020f000 */
[----:B------:R-:W-:Y:S01]  /*5f80*/  SHF.R.U32.HI R4, RZ, UR7, R5 ;  /* 0x00000007ff047c19 */ /* 0x000fe20008011605 */
[----:B------:R-:W-:Y:S01]  /*5f90*/  ULDC.64 UR4, c[0x0][0x620] ;  /* 0x0001880000047ab9 */ /* 0x000fe20000000a00 */
[----:B------:R-:W-:Y:S01]  /*5fa0*/  IADD3 R7, P1, RZ, -R18, RZ ;  /* 0x80000012ff077210 */ /* 0x000fe20007f3e0ff */
[----:B------:R-:W-:Y:S01]  /*5fb0*/  ULDC.64 UR6, c[0x0][0x640] ;  /* 0x0001900000067ab9 */ /* 0x000fe20000000a00 */
[----:B------:R-:W2:Y:S03]  /*5fc0*/  LDC R20, c[0x0][0x148] ;  /* 0x00005200ff147b82 */ /* 0x000ea60000000800 */
[----:B------:R-:W-:Y:S01]  /*5fd0*/  IMAD.X R4, RZ, RZ, ~R4, P1 ;  /* 0x000000ffff047224 */ /* 0x000fe200008e0e04 */
[----:B------:R-:W-:-:S03]  /*5fe0*/  ISETP.NE.U32.AND P1, PT, RZ, UR6, PT ;  /* 0x00000006ff007c0c */ /* 0x000fc6000bf25070 */
[----:B------:R-:W-:Y:S01]  /*5ff0*/  IMAD R6, R4, UR4, RZ ;  /* 0x0000000404067c24 */ /* 0x000fe2000f8e02ff */
[----:B------:R-:W-:Y:S01]  /*6000*/  ISETP.NE.AND.EX P1, PT, RZ, UR7, PT, P1 ;  /* 0x00000007ff007c0c */ /* 0x000fe2000bf25310 */
[----:B------:R-:W-:Y:S01]  /*6010*/  IMAD.WIDE.U32 R4, R7, UR4, R16 ;  /* 0x0000000407047c25 */ /* 0x000fe2000f8e0010 */
[----:B------:R-:W-:-:S03]  /*6020*/  ULDC UR4, c[0x0][0x618] ;  /* 0x0001860000047ab9 */ /* 0x000fc60000000800 */
[----:B------:R-:W-:Y:S01]  /*6030*/  IMAD R7, R7, UR5, R6 ;  /* 0x0000000507077c24 */ /* 0x000fe2000f8e0206 */
[----:B------:R-:W-:Y:S01]  /*6040*/  ULDC UR5, c[0x0][0x154] ;  /* 0x0000550000057ab9 */ /* 0x000fe20000000800 */
[----:B0-----:R-:W-:Y:S02]  /*6050*/  IMAD.MOV R6, RZ, RZ, -R14 ;  /* 0x000000ffff067224 */ /* 0x001fe400078e0a0e */
[----:B------:R-:W-:Y:S02]  /*6060*/  IMAD.IADD R5, R5, 0x1, R7 ;  /* 0x0000000105057824 */ /* 0x000fe400078e0207 */
[----:B-1----:R-:W-:Y:S01]  /*6070*/  IMAD R12, R13, R6, R12 ;  /* 0x000000060d0c7224 */ /* 0x002fe200078e020c */
[----:B------:R-:W-:Y:S02]  /*6080*/  I2FP.F32.U32 R6, R11 ;  /* 0x0000000b00067245 */ /* 0x000fe40000201000 */
[--C-:B------:R-:W-:Y:S02]  /*6090*/  SHF.R.U64 R13, R4, UR4, R5.reuse ;  /* 0x00000004040d7c19 */ /* 0x100fe40008001205 */
[----:B------:R-:W-:Y:S01]  /*60a0*/  SHF.R.U32.HI R4, RZ, UR4, R5 ;  /* 0x00000004ff047c19 */ /* 0x000fe20008011605 */
[----:B------:R-:W-:Y:S01]  /*60b0*/  FMUL R6, R6, UR5 ;  /* 0x0000000506067c20 */ /* 0x000fe20008400000 */
[----:B------:R-:W-:-:S02]  /*60c0*/  ULDC UR4, c[0x0][0x608] ;  /* 0x0001820000047ab9 */ /* 0x000fc40000000800 */
[--C-:B------:R-:W-:Y:S01]  /*60d0*/  SHF.R.U64 R15, R13, UR4, R4.reuse ;  /* 0x000000040d0f7c19 */ /* 0x100fe20008001204 */
[----:B------:R0:W1:Y:S01]  /*60e0*/  F2I.U32.TRUNC.NTZ R21, R6 ;  /* 0x0000000600157305 */ /* 0x000062000020f000 */
[----:B------:R-:W-:Y:S01]  /*60f0*/  SHF.R.U32.HI R4, RZ, UR4, R4 ;  /* 0x00000004ff047c19 */ /* 0x000fe20008011604 */
[----:B------:R-:W-:-:S03]  /*6100*/  ULDC UR4, c[0x0][0x658] ;  /* 0x0001960000047ab9 */ /* 0x000fc60000000800 */
[--C-:B------:R-:W-:Y:S02]  /*6110*/  SHF.R.U64 R14, R15, UR4, R4.reuse ;  /* 0x000000040f0e7c19 */ /* 0x100fe40008001204 */
[----:B------:R-:W-:-:S03]  /*6120*/  SHF.R.U32.HI R19, RZ, UR4, R4 ;  /* 0x00000004ff137c19 */ /* 0x000fc60008011604 */
[----:B------:R-:W-:Y:S02]  /*6130*/  IMAD.MOV.U32 R4, RZ, RZ, R14 ;  /* 0x000000ffff047224 */ /* 0x000fe400078e000e */
[----:B------:R-:W-:Y:S01]  /*6140*/  IMAD.MOV.U32 R5, RZ, RZ, R19 ;  /* 0x000000ffff057224 */ /* 0x000fe200078e0013 */
[----:B0-----:R-:W-:Y:S06]  /*6150*/  @!P1 BRA `(.L_x_178) ;  /* 0x0000000000289947 */ /* 0x001fec0003800000 */
        /* <DEDUP_REMOVED lines=10> */
.L_x_178:
[----:B------:R-:W-:Y:S01]  /*6200*/  ISETP.NE.AND P1, PT, R2, 0x1, PT ;  /* 0x000000010200780c */ /* 0x000fe20003f25270 */
[----:B------:R-:W-:Y:S01]  /*6210*/  ULDC UR4, c[0x0][0x648] ;  /* 0x0001920000047ab9 */ /* 0x000fe20000000800 */
[----:B------:R-:W-:Y:S01]  /*6220*/  LOP3.LUT R15, R15, UR16, RZ, 0xc0, !PT ;  /* 0x000000100f0f7c12 */ /* 0x000fe2000f8ec0ff */
[----:B-1----:R-:W-:Y:S01]  /*6230*/  IMAD.MOV R21, RZ, RZ, -R21 ;  /* 0x000000ffff157224 */ /* 0x002fe200078e0a15 */
[----:B------:R-:W-:Y:S01]  /*6240*/  SHF.R.U64 R4, R4, UR4, R5 ;  /* 0x0000000404047c19 */ /* 0x000fe20008001205 */
[----:B------:R-:W-:Y:S01]  /*6250*/  ULDC UR4, c[0x0][0x638] ;  /* 0x00018e0000047ab9 */ /* 0x000fe20000000800 */
[----:B------:R-:W-:Y:S01]  /*6260*/  LOP3.LUT R13, R13, UR15, RZ, 0xc0, !PT ;  /* 0x0000000f0d0d7c12 */ /* 0x000fe2000f8ec0ff */
[----:B------:R-:W-:Y:S02]  /*6270*/  ULDC UR5, c[0x0][0x610] ;  /* 0x0001840000057ab9 */ /* 0x000fe40000000800 */
[----:B------:R-:W-:Y:S02]  /*6280*/  IMAD.MOV R5, RZ, RZ, -R4 ;  /* 0x000000ffff057224 */ /* 0x000fe400078e0a04 */
[----:B------:R-:W-:-:S02]  /*6290*/  IMAD R15, R4, UR17, R15 ;  /* 0x00000011040f7c24 */ /* 0x000fc4000f8e020f */
[----:B--2---:R-:W-:Y:S02]  /*62a0*/  @P1 IMAD R12, R20, R21, R11 ;  /* 0x00000015140c1224 */ /* 0x004fe400078e020b */
[----:B------:R-:W-:Y:S01]  /*62b0*/  IMAD R14, R5, UR4, R14 ;  /* 0x00000004050e7c24 */ /* 0x000fe2000f8e020e */
[----:B------:R-:W-:Y:S01]  /*62c0*/  ULDC UR4, c[0x0][0x600] ;  /* 0x0001800000047ab9 */ /* 0x000fe20000000800 */
[----:B------:R-:W-:Y:S02]  /*62d0*/  IMAD R12, R15, UR5, R12 ;  /* 0x000000050f0c7c24 */ /* 0x000fe4000f8e020c */
[----:B------:R-:W-:Y:S02]  /*62e0*/  IMAD R5, R14, UR4, R13 ;  /* 0x000000040e057c24 */ /* 0x000fe4000f8e020d */
[----:B------:R-:W-:-:S03]  /*62f0*/  IMAD.MOV.U32 R4, RZ, RZ, 0x1 ;  /* 0x00000001ff047424 */ /* 0x000fc600078e00ff */
[----:B------:R-:W-:Y:S02]  /*6300*/  SEL R19, R5, R12, !P1 ;  /* 0x0000000c05137207 */ /* 0x000fe40004800000 */
[----:B------:R-:W-:-:S07]  /*6310*/  SEL R22, R12, R5, !P1 ;  /* 0x000000050c167207 */ /* 0x000fce0004800000 */
.L_x_176:
[----:B------:R-:W-:Y:S05]  /*6320*/  BSYNC B1 ;  /* 0x0000000000017941 */ /* 0x000fea0003800000 */
.L_x_175:
[----:B------:R-:W-:-:S13]  /*6330*/  LOP3.LUT P1, RZ, R4, 0xff, RZ, 0xc0, !PT ;  /* 0x000000ff04ff7812 */ /* 0x000fda000782c0ff */
[----:B------:R-:W-:Y:S05]  /*6340*/  @P1 BRA `(.L_x_179) ;  /* 0xfffffff400401947 */ /* 0x000fea000383ffff */
[----:B------:R-:W-:Y:S05]  /*6350*/  BSYNC B0 ;  /* 0x0000000000007941 */ /* 0x000fea0003800000 */
.L_x_167:
[----:B------:R-:W-:-:S03]  /*6360*/  UMOV UR4, 0xffffffff ;  /* 0xffffffff00047882 */ /* 0x000fc60000000000 */
[----:B------:R-:W-:Y:S05]  /*6370*/  BRA.DIV UR4, `(.L_x_180) ;  /* 0x0000000604247947 */ /* 0x000fea000b800000 */
[----:B------:R-:W-:-:S13]  /*6380*/  ELECT P6, URZ, PT ;  /* 0x00000000003f782f */ /* 0x000fda00038c0000 */
.L_x_195:
[----:B------:R-:W-:Y:S04]  /*6390*/  BSSY B0, `(.L_x_181) ;  /* 0x0000022000007945 */ /* 0x000fe80003800000 */
[----:B------:R-:W-:Y:S05]  /*63a0*/  @!P6 BRA `(.L_x_182) ;  /* 0x000000000080e947 */ /* 0x000fea0003800000 */
[----:B------:R-:W-:-:S04]  /*63b0*/  LOP3.LUT R23, R23, 0x2, RZ, 0xfc, !PT ;  /* 0x0000000217177812 */ /* 0x000fc800078efcff */
[----:B------:R-:W-:-:S13]  /*63c0*/  ISETP.NE.AND P0, PT, R23, 0x3, PT ;  /* 0x000000031700780c */ /* 0x000fda0003f05270 */
[----:B------:R-:W-:Y:S05]  /*63d0*/  @!P0 BRA `(.L_x_183) ;  /* 0x0000000000048947 */ /* 0x000fea0003800000 */
[----:B------:R-:W-:Y:S01]  /*63e0*/  BPT.TRAP 0x1 ;  /* 0x000000040000795c */ /* 0x000fe20000300000 */
.L_x_183:
[----:B------:R-:W0:Y:S01]  /*63f0*/  S2R R5, SR_CgaCtaId ;  /* 0x0000000000057919 */ /* 0x000e220000008800 */
[----:B------:R-:W-:Y:S02]  /*6400*/  MOV R0, 0x400 ;  /* 0x0000040000007802 */ /* 0x000fe40000000f00 */
[----:B------:R-:W-:Y:S02]  /*6410*/  SHF.L.U32 R2, R3, 0x1f, RZ ;  /* 0x0000001f03027819 */ /* 0x000fe400000006ff */
[----:B0-----:R-:W-:-:S05]  /*6420*/  LEA R5, R5, R0, 0x18 ;  /* 0x0000000005057211 */ /* 0x001fca00078ec0ff */
[----:B------:R-:W-:-:S04]  /*6430*/  VIADD R5, R5, 0x18 ;  /* 0x0000001805057836 */ /* 0x000fc80000000000 */
[C---:B------:R-:W-:Y:S02]  /*6440*/  IMAD R7, R8.reuse, 0x8, R5 ;  /* 0x0000000808077824 */ /* 0x040fe400078e0205 */
[----:B------:R-:W-:Y:S02]  /*6450*/  VIADD R8, R8, 0x1 ;  /* 0x0000000108087836 */ /* 0x000fe40000000000 */
[----:B------:R-:W0:Y:S03]  /*6460*/  SYNCS.PHASECHK.TRANS64.TRYWAIT P0, [R7+URZ], R2 ;  /* 0x00000002070075a7 */ /* 0x000e26000800017f */
[----:B------:R-:W-:-:S04]  /*6470*/  ISETP.NE.AND P1, PT, R8, 0x3, PT ;  /* 0x000000030800780c */ /* 0x000fc80003f25270 */
[----:B------:R-:W-:Y:S02]  /*6480*/  SEL R0, RZ, 0x1, P1 ;  /* 0x00000001ff007807 */ /* 0x000fe40000800000 */
[----:B------:R-:W-:Y:S02]  /*6490*/  SEL R8, R8, RZ, P1 ;  /* 0x000000ff08087207 */ /* 0x000fe40000800000 */
[----:B------:R-:W-:-:S03]  /*64a0*/  LOP3.LUT R9, R3, R0, RZ, 0x3c, !PT ;  /* 0x0000000003097212 */ /* 0x000fc600078e3cff */
[----:B------:R-:W-:Y:S01]  /*64b0*/  IMAD R4, R8, 0x8, R5 ;  /* 0x0000000808047824 */ /* 0x000fe200078e0205 */
[----:B------:R-:W-:Y:S01]  /*64c0*/  SHF.L.U32 R3, R9, 0x1f, RZ ;  /* 0x0000001f09037819 */ /* 0x000fe200000006ff */
[----:B0-----:R-:W-:Y:S06]  /*64d0*/  @!P0 BRA `(.L_x_184) ;  /* 0x0000000000ec8947 */ /* 0x001fec0003800000 */
.L_x_196:
[----:B------:R-:W1:Y:S01]  /*64e0*/  SYNCS.PHASECHK.TRANS64.TRYWAIT P0, [R4+URZ], R3 ;  /* 0x00000003040075a7 */ /* 0x000e62000800017f */
[----:B------:R-:W-:-:S05]  /*64f0*/  VIADD R0, R8, 0x1 ;  /* 0x0000000108007836 */ /* 0x000fca0000000000 */
[----:B------:R-:W-:-:S04]  /*6500*/  ISETP.NE.AND P1, PT, R0, 0x3, PT ;  /* 0x000000030000780c */ /* 0x000fc80003f25270 */
[----:B0-----:R-:W-:Y:S02]  /*6510*/  SEL R2, RZ, 0x1, P1 ;  /* 0x00000001ff027807 */ /* 0x001fe40000800000 */
[----:B------:R-:W-:Y:S02]  /*6520*/  SEL R0, R0, RZ, P1 ;  /* 0x000000ff00007207 */ /* 0x000fe40000800000 */
[----:B------:R-:W-:Y:S01]  /*6530*/  LOP3.LUT R2, R9, R2, RZ, 0x3c, !PT ;  /* 0x0000000209027212 */ /* 0x000fe200078e3cff */
[----:B-1----:R-:W-:Y:S06]  /*6540*/  @!P0 BRA `(.L_x_185) ;  /* 0x0000000000e48947 */ /* 0x002fec0003800000 */
.L_x_197:
[----:B------:R-:W-:Y:S01]  /*6550*/  IMAD R5, R0, 0x8, R5 ;  /* 0x0000000800057824 */ /* 0x000fe200078e0205 */
[----:B------:R-:W-:-:S07]  /*6560*/  SHF.L.U32 R0, R2, 0x1f, RZ ;  /* 0x0000001f02007819 */ /* 0x000fce00000006ff */
.L_x_186:
[----:B-1----:R1:W2:Y:S02]  /*6570*/  SYNCS.PHASECHK.TRANS64.TRYWAIT P0, [R5+URZ], R0 ;  /* 0x00000000050075a7 */ /* 0x0022a4000800017f */
[----:B--2---:R-:W-:Y:S05]  /*6580*/  @!P0 NANOSLEEP.SYNCS 0x989680 ;  /* 0x009896800000895d */ /* 0x004fea0003900000 */
[----:B------:R-:W2:Y:S02]  /*6590*/  @!P0 SYNCS.PHASECHK.TRANS64 P0, [R5+URZ], R0 ;  /* 0x00000000050085a7 */ /* 0x000ea4000800007f */
[----:B--2---:R-:W-:Y:S05]  /*65a0*/  @!P0 BRA `(.L_x_186) ;  /* 0xfffffffc00f08947 */ /* 0x004fea000383ffff */
.L_x_182:
[----:B------:R-:W-:Y:S05]  /*65b0*/  BSYNC B0 ;  /* 0x0000000000007941 */ /* 0x000fea0003800000 */
.L_x_181:
[----:B------:R-:W-:Y:S05]  /*65c0*/  EXIT ;  /* 0x000000000000794d */ /* 0x000fea0003800000 */
.L_x_15:
[----:B-1----:R-:W-:-:S04]  /*65d0*/  IMAD.U32 R3, RZ, RZ, UR43 ;  /* 0x0000002bff037e24 */ /* 0x002fc8000f8e00ff */
[----:B------:R1:W2:Y:S03]  /*65e0*/  SYNCS.PHASECHK.TRANS64.TRYWAIT P0, [R3+URZ+-0x8], R0 ;  /* 0xfffff800030075a7 */ /* 0x0002a6000800017f */
[----:B--2---:R-:W-:Y:S05]  /*65f0*/  @!P0 NANOSLEEP.SYNCS 0x989680 ;  /* 0x009896800000895d */ /* 0x004fea0003900000 */
[----:B------:R-:W2:Y:S02]  /*6600*/  @!P0 SYNCS.PHASECHK.TRANS64 P0, [R3+URZ+-0x8], R0 ;  /* 0xfffff800030085a7 */ /* 0x000ea4000800007f */
[----:B--2---:R-:W-:Y:S05]  /*6610*/  @!P0 BRA `(.L_x_15) ;  /* 0xfffffffc00ec8947 */ /* 0x004fea000383ffff */
[----:B------:R-:W-:Y:S05]  /*6620*/  BRA `(.L_x_187) ;  /* 0xffffffac00c87947 */ /* 0x000fea000383ffff */
.L_x_20:
[----:B--2---:R2:W3:Y:S02]  /*6630*/  SYNCS.PHASECHK.TRANS64.TRYWAIT P1, [R3+URZ], R0 ;  /* 0x00000000030075a7 */ /* 0x0044e4000802017f */
[----:B---3--:R-:W-:Y:S05]  /*6640*/  @!P1 NANOSLEEP.SYNCS 0x989680 ;  /* 0x009896800000995d */ /* 0x008fea0003900000 */
[----:B------:R-:W3:Y:S02]  /*6650*/  @!P1 SYNCS.PHASECHK.TRANS64 P1, [R3+URZ], R0 ;  /* 0x00000000030095a7 */ /* 0x000ee4000802007f */
[----:B---3--:R-:W-:Y:S05]  /*6660*/  @!P1 BRA `(.L_x_20) ;  /* 0xfffffffc00f09947 */ /* 0x008fea000383ffff */
[----:B------:R-:W-:Y:S05]  /*6670*/  BRA `(.L_x_19) ;  /* 0xffffffb000387947 */ /* 0x000fea000383ffff */
.L_x_25:
[----:B--2---:R-:W-:-:S04]  /*6680*/  IMAD.U32 R4, RZ, RZ, UR4 ;  /* 0x00000004ff047e24 */ /* 0x004fc8000f8e00ff */
[----:B------:R2:W3:Y:S03]  /*6690*/  SYNCS.PHASECHK.TRANS64.TRYWAIT P1, [R4+URZ], R3 ;  /* 0x00000003040075a7 */ /* 0x0004e6000802017f */
[----:B---3--:R-:W-:Y:S05]  /*66a0*/  @!P1 NANOSLEEP.SYNCS 0x989680 ;  /* 0x009896800000995d */ /* 0x008fea0003900000 */
[----:B------:R-:W3:Y:S02]  /*66b0*/  @!P1 SYNCS.PHASECHK.TRANS64 P1, [R4+URZ], R3 ;  /* 0x00000003040095a7 */ /* 0x000ee4000802007f */
[----:B---3--:R-:W-:Y:S05]  /*66c0*/  @!P1 BRA `(.L_x_25) ;  /* 0xfffffffc00ec9947 */ /* 0x008fea000383ffff */
[----:B------:R-:W-:Y:S05]  /*66d0*/  BRA `(.L_x_24) ;  /* 0xffffffb000947947 */ /* 0x000fea000383ffff */
.L_x_31:
[----:B0-----:R-:W-:-:S04]  /*66e0*/  IMAD.U32 R3, RZ, RZ, UR43 ;  /* 0x0000002bff037e24 */ /* 0x001fc8000f8e00ff */
[----:B------:R0:W1:Y:S03]  /*66f0*/  SYNCS.PHASECHK.TRANS64.TRYWAIT P0, [R3+URZ+0x8], R0 ;  /* 0x00000800030075a7 */ /* 0x000066000800017f */
[----:B-1----:R-:W-:Y:S05]  /*6700*/  @!P0 NANOSLEEP.SYNCS 0x989680 ;  /* 0x009896800000895d */ /* 0x002fea0003900000 */
[----:B------:R-:W1:Y:S02]  /*6710*/  @!P0 SYNCS.PHASECHK.TRANS64 P0, [R3+URZ+0x8], R0 ;  /* 0x00000800030085a7 */ /* 0x000e64000800007f */
[----:B-1----:R-:W-:Y:S05]  /*6720*/  @!P0 BRA `(.L_x_31) ;  /* 0xfffffffc00ec8947 */ /* 0x002fea000383ffff */
[----:B------:R-:W-:Y:S05]  /*6730*/  BRA `(.L_x_188) ;  /* 0xffffffb4006c7947 */ /* 0x000fea000383ffff */
.L_x_168:
[----:B------:R-:W-:Y:S01]  /*6740*/  BSSY B1, `(.L_x_189) ;  /* 0x0000006000017945 */ /* 0x000fe20003800000 */
[----:B------:R-:W-:-:S07]  /*6750*/  IMAD.MOV.U32 R15, RZ, RZ, -0x1 ;  /* 0xffffffffff0f7424 */ /* 0x000fce00078e00ff */
[----:B-----5:R-:W-:Y:S05]  /*6760*/  WARPSYNC.COLLECTIVE R15, `(.L_x_190) ;  /* 0x000000000f0c7348 */ /* 0x020fea0003c00000 */
[----:B------:R-:W-:Y:S02]  /*6770*/  ELECT P6, UR62, PT ;  /* 0x00000000003e782f */ /* 0x000fe400038c0000 */
[----:B------:R-:W-:Y:S01]  /*6780*/  MOV R14, UR62 ;  /* 0x0000003e000e7c02 */ /* 0x000fe20008000f00 */
[----:B-----5:R-:W-:Y:S10]  /*6790*/  ENDCOLLECTIVE ;  /* 0x000000000000791b */ /* 0x020ff40003800000 */
.L_x_190:
[----:B------:R-:W-:Y:S05]  /*67a0*/  BSYNC B1 ;  /* 0x0000000000017941 */ /* 0x000fea0003800000 */
.L_x_189:
[----:B------:R-:W-:Y:S05]  /*67b0*/  BRA `(.L_x_191) ;  /* 0xfffffff000307947 */ /* 0x000fea000383ffff */
.L_x_171:
[----:B-1----:R1:W2:Y:S02]  /*67c0*/  SYNCS.PHASECHK.TRANS64.TRYWAIT P1, [R11+URZ+0x18], R6 ;  /* 0x000018060b0075a7 */ /* 0x0022a4000802017f */
[----:B--2---:R-:W-:Y:S05]  /*67d0*/  @!P1 NANOSLEEP.SYNCS 0x989680 ;  /* 0x009896800000995d */ /* 0x004fea0003900000 */
[----:B------:R-:W2:Y:S02]  /*67e0*/  @!P1 SYNCS.PHASECHK.TRANS64 P1, [R11+URZ+0x18], R6 ;  /* 0x000018060b0095a7 */ /* 0x000ea4000802007f */
[----:B--2---:R-:W-:Y:S05]  /*67f0*/  @!P1 BRA `(.L_x_171) ;  /* 0xfffffffc00f09947 */ /* 0x004fea000383ffff */
[----:B------:R-:W-:Y:S05]  /*6800*/  BRA `(.L_x_192) ;  /* 0xfffffff000647947 */ /* 0x000fea000383ffff */
.L_x_180:
[----:B------:R-:W-:Y:S01]  /*6810*/  BSSY B0, `(.L_x_193) ;  /* 0x0000006000007945 */ /* 0x000fe20003800000 */
[----:B------:R-:W-:-:S07]  /*6820*/  IMAD.MOV.U32 R15, RZ, RZ, -0x1 ;  /* 0xffffffffff0f7424 */ /* 0x000fce00078e00ff */
[----:B-----5:R-:W-:Y:S05]  /*6830*/  WARPSYNC.COLLECTIVE R15, `(.L_x_194) ;  /* 0x000000000f0c7348 */ /* 0x020fea0003c00000 */
[----:B------:R-:W-:Y:S02]  /*6840*/  ELECT P6, UR62, PT ;  /* 0x00000000003e782f */ /* 0x000fe400038c0000 */
[----:B------:R-:W-:Y:S01]  /*6850*/  MOV R14, UR62 ;  /* 0x0000003e000e7c02 */ /* 0x000fe20008000f00 */
[----:B-----5:R-:W-:Y:S10]  /*6860*/  ENDCOLLECTIVE ;  /* 0x000000000000791b */ /* 0x020ff40003800000 */
.L_x_194:
[----:B------:R-:W-:Y:S05]  /*6870*/  BSYNC B0 ;  /* 0x0000000000007941 */ /* 0x000fea0003800000 */
.L_x_193:
[----:B------:R-:W-:Y:S05]  /*6880*/  BRA `(.L_x_195) ;  /* 0xfffffff800c07947 */ /* 0x000fea000383ffff */
.L_x_184:
[----:B0-----:R0:W1:Y:S02]  /*6890*/  SYNCS.PHASECHK.TRANS64.TRYWAIT P0, [R7+URZ], R2 ;  /* 0x00000002070075a7 */ /* 0x001064000800017f */
[----:B-1----:R-:W-:Y:S05]  /*68a0*/  @!P0 NANOSLEEP.SYNCS 0x989680 ;  /* 0x009896800000895d */ /* 0x002fea0003900000 */
[----:B------:R-:W1:Y:S02]  /*68b0*/  @!P0 SYNCS.PHASECHK.TRANS64 P0, [R7+URZ], R2 ;  /* 0x00000002070085a7 */ /* 0x000e64000800007f */
[----:B-1----:R-:W-:Y:S05]  /*68c0*/  @!P0 BRA `(.L_x_184) ;  /* 0xfffffffc00f08947 */ /* 0x002fea000383ffff */
[----:B------:R-:W-:Y:S05]  /*68d0*/  BRA `(.L_x_196) ;  /* 0xfffffffc00007947 */ /* 0x000fea000383ffff */
.L_x_185:
[----:B0-----:R0:W1:Y:S02]  /*68e0*/  SYNCS.PHASECHK.TRANS64.TRYWAIT P0, [R4+URZ], R3 ;  /* 0x00000003040075a7 */ /* 0x001064000800017f */
[----:B-1----:R-:W-:Y:S05]  /*68f0*/  @!P0 NANOSLEEP.SYNCS 0x989680 ;  /* 0x009896800000895d */ /* 0x002fea0003900000 */
[----:B------:R-:W1:Y:S02]  /*6900*/  @!P0 SYNCS.PHASECHK.TRANS64 P0, [R4+URZ], R3 ;  /* 0x00000003040085a7 */ /* 0x000e64000800007f */
[----:B-1----:R-:W-:Y:S05]  /*6910*/  @!P0 BRA `(.L_x_185) ;  /* 0xfffffffc00f08947 */ /* 0x002fea000383ffff */
[----:B------:R-:W-:Y:S05]  /*6920*/  BRA `(.L_x_197) ;  /* 0xfffffffc00087947 */ /* 0x000fea000383ffff */
.L_x_198:
[----:B------:R-:W-:-:S00]  /*6930*/  BRA `(.L_x_198) ;  /* 0xfffffffc00fc7947 */ /* 0x000fc0000383ffff */
[----:B------:R-:W-:-:S00]  /*6940*/  NOP ;  /* 0x0000000000007918 */ /* 0x000fc00000000000 */
        /* <DEDUP_REMOVED lines=11> */
.L_x_199:


//--------------------- .nv.global.init           --------------------------
	.section	.nv.global.init,"aw",@progbits
.nv.global.init:
	.type		$str$22,@object
	.size		$str$22,($str$23 - $str$22)
$str$22:
        /*0000*/ 	.byte	0x6b, 0x5f, 0x74, 0x69, 0x6c, 0x65, 0x5f, 0x63, 0x6f, 0x75, 0x6e, 0x74, 0x20, 0x3e, 0x3d, 0x20
        /*0010*/ 	.byte	0x31, 0x00
	.type		$str$23,@object
	.size		$str$23,(__unnamed_1 - $str$23)
$str$23:
        /*0012*/ 	.byte	0x2f, 0x74, 0x6d, 0x70, 0x2f, 0x63, 0x75, 0x74, 0x6c, 0x61, 0x73, 0x73, 0x5f, 0x73, 0x77, 0x65
        /*0022*/ 	.byte	0x65, 0x70, 0x5f, 0x73, 0x72, 0x63, 0x2f, 0x69, 0x6e, 0x63, 0x6c, 0x75, 0x64, 0x65, 0x2f, 0x63
        /*0032*/ 	.byte	0x75, 0x74, 0x6c, 0x61, 0x73, 0x73, 0x2f, 0x67, 0x65, 0x6d, 0x6d, 0x2f, 0x63, 0x6f, 0x6c, 0x6c
        /*0042*/ 	.byte	0x65, 0x63, 0x74, 0x69, 0x76, 0x65, 0x2f, 0x73, 0x6d, 0x39, 0x30, 0x5f, 0x6d, 0x6d, 0x61, 0x5f
        /*0052*/ 	.byte	0x74, 0x6d, 0x61, 0x5f, 0x67, 0x6d, 0x6d, 0x61, 0x5f, 0x73, 0x73, 0x5f, 0x77, 0x61, 0x72, 0x70
        /*0062*/ 	.byte	0x73, 0x70, 0x65, 0x63, 0x69, 0x61, 0x6c, 0x69, 0x7a, 0x65, 0x64, 0x2e, 0x68, 0x70, 0x70, 0x00
	.type		__unnamed_1,@object
	.size		__unnamed_1,(.L_0 - __unnamed_1)
__unnamed_1:
        /*0072*/ 	.byte	0x76, 0x6f, 0x69, 0x64, 0x20, 0x63, 0x75, 0x74, 0x6c, 0x61, 0x73, 0x73, 0x3a, 0x3a, 0x67, 0x65
        /* <DEDUP_REMOVED lines=171> */
        /*0b32*/ 	.byte	0x3a, 0x69, 0x64, 0x65, 0x6e, 0x74, 0x69, 0x74, 0x79, 0x5d, 0x00
.L_0:


//--------------------- .nv.shared._ZN7cutlass13device_kernelINS_4gemm6kernel13GemmUniversalIN4cute5tupleIJiiiiEEENS1_10collective13CollectiveMmaINS1_34MainloopSm90TmaGmmaWarpSpecializedILi3ENS5_IJNS4_1CILi1EEESB_SB_EEENS1_32KernelTmaWarpSpecializedPingpongEEENS5_IJNSA_ILi64EEENSA_ILi128EEENSA_ILi32EEEEEEaNS5_IJlSB_lEEEaSJ_NS4_8TiledMMAINS4_8MMA_AtomIJNS4_4SM904GMMA27MMA_64x128x32_S32S8S8_SS_TNEEEENS4_6LayoutISC_NS5_IJNSA_ILi0EEESR_SR_EEEEENS5_IJNS4_10UnderscoreESU_SU_EEEEENS4_13SM90_TMA_LOADENS4_14ComposedLayoutINS4_7SwizzleILi1ELi4ELi3EEENS4_18smem_ptr_flag_bitsILi8EEENSQ_INS5_IJNSA_ILi8EEESH_EEENS5_IJSH_SB_EEEEEEEvNS4_8identityESX_S17_vS18_EENS_8epilogue10collective6detail29Sm90TmaWarpSpecializedAdapterINS1B_15DefaultEpilogueIaSJ_SJ_NS1A_6thread17LinearCombinationIaLi1EiiLNS1F_9ScaleType4KindE0ELNS_15FloatRoundStyleE2EaEENS1_15EpilogueDefaultEEEEEvvEEEEvNT_6ParamsE --------------------------
	.section	.nv.shared._ZN7cutlass13device_kernelINS_4gemm6kernel13GemmUniversalIN4cute5tupleIJiiiiEEENS1_10collective13CollectiveMmaINS1_34MainloopSm90TmaGmmaWarpSpecializedILi3ENS5_IJNS4_1CILi1EEESB_SB_EEENS1_32KernelTmaWarpSpecializedPingpongEEENS5_IJNSA_ILi64EEENSA_ILi128EEENSA_ILi32EEEEEEaNS5_IJlSB_lEEEaSJ_NS4_8TiledMMAINS4_8MMA_AtomIJNS4_4SM904GMMA27MMA_64x128x32_S32S8S8_SS_TNEEEENS4_6LayoutISC_NS5_IJNSA_ILi0EEESR_SR_EEEEENS5_IJNS4_10UnderscoreESU_SU_EEEEENS4_13SM90_TMA_LOADENS4_14ComposedLayoutINS4_7SwizzleILi1ELi4ELi3EEENS4_18smem_ptr_flag_bitsILi8EEENSQ_INS5_IJNSA_ILi8EEESH_EEENS5_IJSH_SB_EEEEEEEvNS4_8identityESX_S17_vS18_EENS_8epilogue10collective6detail29Sm90TmaWarpSpecializedAdapterINS1B_15DefaultEpilogueIaSJ_SJ_NS1A_6thread17LinearCombinationIaLi1EiiLNS1F_9ScaleType4KindE0ELNS_15FloatRoundStyleE2EaEENS1_15EpilogueDefaultEEEEEvvEEEEvNT_6ParamsE,"aw",@nobits
	.sectionflags	@""
	.align	16
	.zero		1024


//--------------------- .nv.shared.reserved.0     --------------------------
	.section	.nv.shared.reserved.0,"aw",@nobits
	.weak		__nv_reservedSMEM_offset_0_alias
	.size		__nv_reservedSMEM_offset_0_alias, 0, 0
	.other		__nv_reservedSMEM_offset_0_alias,@"STO_CUDA_RESERVED_SHARED STV_DEFAULT"
__nv_reservedSMEM_offset_0_alias:
	.zero		0


//--------------------- .nv.global                --------------------------
	.section	.nv.global,"aw",@nobits
.nv.global:
	.type		_ZN39_INTERNAL_09681878_4_k_cu_5acf371c_46214cute1_E,@object
	.size		_ZN39_INTERNAL_09681878_4_k_cu_5acf371c_46214cute1_E,(_ZN39_INTERNAL_09681878_4_k_cu_5acf371c_46214cuda3std3__45__cpo6cbeginE - _ZN39_INTERNAL_09681878_4_k_cu_5acf371c_46214cute1_E)
_ZN39_INTERNAL_09681878_4_k_cu_5acf371c_46214cute1_E:
	.zero		1
	.type		_ZN39_INTERNAL_09681878_4_k_cu_5acf371c_46214cuda3std3__45__cpo6cbeginE,@object
	.size		_ZN39_INTERNAL_09681878_4_k_cu_5acf371c_46214cuda3std3__45__cpo6cbeginE,(_ZN39_INTERNAL_09681878_4_k_cu_5acf371c_46214cuda3std3__48in_placeE - _ZN39_INTERNAL_09681878_4_k_cu_5acf371c_46214cuda3std3__45__cpo6cbeginE)
_ZN39_INTERNAL_09681878_4_k_cu_5acf371c_46214cuda3std3__45__cpo6cbeginE:
	.zero		1
	.type		_ZN39_INTERNAL_09681878_4_k_cu_5acf371c_46214cuda3std3__48in_placeE,@object
	.size		_ZN39_INTERNAL_09681878_4_k_cu_5acf371c_46214cuda3std3__48in_placeE,(_ZN39_INTERNAL_09681878_4_k_cu_5acf371c_46214cuda3std6ranges3__45__cpo9iter_moveE - _ZN39_INTERNAL_09681878_4_k_cu_5acf371c_46214cuda3std3__48in_placeE)
_ZN39_INTERNAL_09681878_4_k_cu_5acf371c_46214cuda3std3__48in_placeE:
	.zero		1
	.type		_ZN39_INTERNAL_09681878_4_k_cu_5acf371c_46214cuda3std6ranges3__45__cpo9iter_moveE,@object
	.size		_ZN39_INTERNAL_09681878_4_k_cu_5acf371c_46214cuda3std6ranges3__45__cpo9iter_moveE,(_ZN39_INTERNAL_09681878_4_k_cu_5acf371c_46214cuda3std3__45__cpo5beginE - _ZN39_INTERNAL_09681878_4_k_cu_5acf371c_46214cuda3std6ranges3__45__cpo9iter_moveE)
_ZN39_INTERNAL_09681878_4_k_cu_5acf371c_46214cuda3std6ranges3__45__cpo9iter_moveE:
	.zero		1
	.type		_ZN39_INTERNAL_09681878_4_k_cu_5acf371c_46214cuda3std3__45__cpo5beginE,@object
	.size		_ZN39_INTERNAL_09681878_4_k_cu_5acf371c_46214cuda3std3__45__cpo5beginE,(_ZN39_INTERNAL_09681878_4_k_cu_5acf371c_46214cuda3std3__441_GLOBAL__N__09681878_4_k_cu_5acf371c_46216ignoreE - _ZN39_INTERNAL_09681878_4_k_cu_5acf371c_46214cuda3std3__45__cpo5beginE)
_ZN39_INTERNAL_09681878_4_k_cu_5acf371c_46214cuda3std3__45__cpo5beginE:
	.zero		1
	.type		_ZN39_INTERNAL_09681878_4_k_cu_5acf371c_46214cuda3std3__441_GLOBAL__N__09681878_4_k_cu_5acf371c_46216ignoreE,@object
	.size		_ZN39_INTERNAL_09681878_4_k_cu_5acf371c_46214cuda3std3__441_GLOBAL__N__09681878_4_k_cu_5acf371c_46216ignoreE,(_ZN39_INTERNAL_09681878_4_k_cu_5acf371c_46214cute7productE - _ZN39_INTERNAL_09681878_4_k_cu_5acf371c_46214cuda3std3__441_GLOBAL__N__09681878_4_k_cu_5acf371c_46216ignoreE)
_ZN39_INTERNAL_09681878_4_k_cu_5acf371c_46214cuda3std3__441_GLOBAL__N__09681878_4_k_cu_5acf371c_46216ignoreE:
	.zero		1
	.type		_ZN39_INTERNAL_09681878_4_k_cu_5acf371c_46214cute7productE,@object
	.size		_ZN39_INTERNAL_09681878_4_k_cu_5acf371c_46214cute7productE,(_ZN39_INTERNAL_09681878_4_k_cu_5acf371c_46214cuda3std3__45__cpo3endE - _ZN39_INTERNAL_09681878_4_k_cu_5acf371c_46214cute7productE)
_ZN39_INTERNAL_09681878_4_k_cu_5acf371c_46214cute7productE:
	.zero		1
	.type		_ZN39_INTERNAL_09681878_4_k_cu_5acf371c_46214cuda3std3__45__cpo3endE,@object
	.size		_ZN39_INTERNAL_09681878_4_k_cu_5acf371c_46214cuda3std3__45__cpo3endE,(_ZN39_INTERNAL_09681878_4_k_cu_5acf371c_46214cuda3std3__419piecewise_constructE - _ZN39_INTERNAL_09681878_4_k_cu_5acf371c_46214cuda3std3__45__cpo3endE)
_ZN39_INTERNAL_09681878_4_k_cu_5acf371c_46214cuda3std3__45__cpo3endE:
	.zero		1
	.type		_ZN39_INTERNAL_09681878_4_k_cu_5acf371c_46214cuda3std3__419piecewise_constructE,@object
	.size		_ZN39_INTERNAL_09681878_4_k_cu_5acf371c_46214cuda3std3__419piecewise_constructE,(_ZN39_INTERNAL_09681878_4_k_cu_5acf371c_46214cuda3std3__45__cpo4cendE - _ZN39_INTERNAL_09681878_4_k_cu_5acf371c_46214cuda3std3__419piecewise_constructE)
_ZN39_INTERNAL_09681878_4_k_cu_5acf371c_46214cuda3std3__419piecewise_constructE:
	.zero		1
	.type		_ZN39_INTERNAL_09681878_4_k_cu_5acf371c_46214cuda3std3__45__cpo4cendE,@object
	.size		_ZN39_INTERNAL_09681878_4_k_cu_5acf371c_46214cuda3std3__45__cpo4cendE,(_ZN39_INTERNAL_09681878_4_k_cu_5acf371c_46214cuda3std6ranges3__45__cpo4swapE - _ZN39_INTERNAL_09681878_4_k_cu_5acf371c_46214cuda3std3__45__cpo4cendE)
_ZN39_INTERNAL_09681878_4_k_cu_5acf371c_46214cuda3std3__45__cpo4cendE:
	.zero		1
	.type		_ZN39_INTERNAL_09681878_4_k_cu_5acf371c_46214cuda3std6ranges3__45__cpo4swapE,@object
	.size		_ZN39_INTERNAL_09681878_4_k_cu_5acf371c_46214cuda3std6ranges3__45__cpo4swapE,(.L_8 - _ZN39_INTERNAL_09681878_4_k_cu_5acf371c_46214cuda3std6ranges3__45__cpo4swapE)
_ZN39_INTERNAL_09681878_4_k_cu_5acf371c_46214cuda3std6ranges3__45__cpo4swapE:
	.zero		1
.L_8:


//--------------------- .nv.constant0._ZN7cutlass13device_kernelINS_4gemm6kernel13GemmUniversalIN4cute5tupleIJiiiiEEENS1_10collective13CollectiveMmaINS1_34MainloopSm90TmaGmmaWarpSpecializedILi3ENS5_IJNS4_1CILi1EEESB_SB_EEENS1_32KernelTmaWarpSpecializedPingpongEEENS5_IJNSA_ILi64EEENSA_ILi128EEENSA_ILi32EEEEEEaNS5_IJlSB_lEEEaSJ_NS4_8TiledMMAINS4_8MMA_AtomIJNS4_4SM904GMMA27MMA_64x128x32_S32S8S8_SS_TNEEEENS4_6LayoutISC_NS5_IJNSA_ILi0EEESR_SR_EEEEENS5_IJNS4_10UnderscoreESU_SU_EEEEENS4_13SM90_TMA_LOADENS4_14ComposedLayoutINS4_7SwizzleILi1ELi4ELi3EEENS4_18smem_ptr_flag_bitsILi8EEENSQ_INS5_IJNSA_ILi8EEESH_EEENS5_IJSH_SB_EEEEEEEvNS4_8identityESX_S17_vS18_EENS_8epilogue10collective6detail29Sm90TmaWarpSpecializedAdapterINS1B_15DefaultEpilogueIaSJ_SJ_NS1A_6thread17LinearCombinationIaLi1EiiLNS1F_9ScaleType4KindE0ELNS_15FloatRoundStyleE2EaEENS1_15EpilogueDefaultEEEEEvvEEEEvNT_6ParamsE --------------------------
	.section	.nv.constant0._ZN7cutlass13device_kernelINS_4gemm6kernel13GemmUniversalIN4cute5tupleIJiiiiEEENS1_10collective13CollectiveMmaINS1_34MainloopSm90TmaGmmaWarpSpecializedILi3ENS5_IJNS4_1CILi1EEESB_SB_EEENS1_32KernelTmaWarpSpecializedPingpongEEENS5_IJNSA_ILi64EEENSA_ILi128EEENSA_ILi32EEEEEEaNS5_IJlSB_lEEEaSJ_NS4_8TiledMMAINS4_8MMA_AtomIJNS4_4SM904GMMA27MMA_64x128x32_S32S8S8_SS_TNEEEENS4_6LayoutISC_NS5_IJNSA_ILi0EEESR_SR_EEEEENS5_IJNS4_10UnderscoreESU_SU_EEEEENS4_13SM90_TMA_LOADENS4_14ComposedLayoutINS4_7SwizzleILi1ELi4ELi3EEENS4_18smem_ptr_flag_bitsILi8EEENSQ_INS5_IJNSA_ILi8EEESH_EEENS5_IJSH_SB_EEEEEEEvNS4_8identityESX_S17_vS18_EENS_8epilogue10collective6detail29Sm90TmaWarpSpecializedAdapterINS1B_15DefaultEpilogueIaSJ_SJ_NS1A_6thread17LinearCombinationIaLi1EiiLNS1F_9ScaleType4KindE0ELNS_15FloatRoundStyleE2EaEENS1_15EpilogueDefaultEEEEEvvEEEEvNT_6ParamsE,"a",@progbits
	.sectionflags	@""
	.align	4
.nv.constant0._ZN7cutlass13device_kernelINS_4gemm6kernel13GemmUniversalIN4cute5tupleIJiiiiEEENS1_10collective13CollectiveMmaINS1_34MainloopSm90TmaGmmaWarpSpecializedILi3ENS5_IJNS4_1CILi1EEESB_SB_EEENS1_32KernelTmaWarpSpecializedPingpongEEENS5_IJNSA_ILi64EEENSA_ILi128EEENSA_ILi32EEEEEEaNS5_IJlSB_lEEEaSJ_NS4_8TiledMMAINS4_8MMA_AtomIJNS4_4SM904GMMA27MMA_64x128x32_S32S8S8_SS_TNEEEENS4_6LayoutISC_NS5_IJNSA_ILi0EEESR_SR_EEEEENS5_IJNS4_10UnderscoreESU_SU_EEEEENS4_13SM90_TMA_LOADENS4_14ComposedLayoutINS4_7SwizzleILi1ELi4ELi3EEENS4_18smem_ptr_flag_bitsILi8EEENSQ_INS5_IJNSA_ILi8EEESH_EEENS5_IJSH_SB_EEEEEEEvNS4_8identityESX_S17_vS18_EENS_8epilogue10collective6detail29Sm90TmaWarpSpecializedAdapterINS1B_15DefaultEpilogueIaSJ_SJ_NS1A_6thread17LinearCombinationIaLi1EiiLNS1F_9ScaleType4KindE0ELNS_15FloatRoundStyleE2EaEENS1_15EpilogueDefaultEEEEEvvEEEEvNT_6ParamsE:
	.zero		1664


//--------------------- SYMBOLS --------------------------

	.type		.nv.reservedSmem.offset0,@object
	.size		.nv.reservedSmem.offset0,0x4
	.type		__assertfail,@function
